	.target	sm_90a

	.elftype	@"ET_EXEC"


//--------------------- .note.nv.tkinfo           --------------------------
	.section	.note.nv.tkinfo,"",@"SHT_NOTE"
	.sectionflags	@"SHF_NOTE_NV_TKINFO"
	.tkinfo
        /*0018*/ 	.word	0x00000002
        /*0030*/ 	.string	""
        /*0030*/ 	.string	"ptxas"
        /*0030*/ 	.string	"Cuda compilation tools, release 13.0, V13.0.88"
        /*0030*/ 	.string	"Build cuda_13.0.r13.0/compiler.36424714_0"
        /*0030*/ 	.string	"-arch sm_90a -m 64 "



//--------------------- .note.nv.cuinfo           --------------------------
	.section	.note.nv.cuinfo,"",@"SHT_NOTE"
	.sectionflags	@"SHF_NOTE_NV_CUINFO"
        /*0018*/ 	.short	0x0002
        /*001a*/ 	.short	0x005a
        /*001c*/ 	.short	0x0082
	.zero		2


//--------------------- .nv.info                  --------------------------
	.section	.nv.info,"",@"SHT_CUDA_INFO"
	.align	4


	//----- nvinfo : EIATTR_REGCOUNT
	.align		4
        /*0000*/ 	.byte	0x04, 0x2f
        /*0002*/ 	.short	(.L_15 - .L_14)
	.align		4
.L_14:
        /*0004*/ 	.word	index@(_ZN7cutlass13device_kernelINS_4gemm6kernel13GemmUniversalIN4cute5tupleIJiiiiEEENS1_10collective13CollectiveMmaINS1_34MainloopSm90TmaGmmaWarpSpecializedILi5ENS5_IJNS4_1CILi1EEESB_SB_EEENS1_32KernelTmaWarpSpecializedPingpongEEENS5_IJNSA_ILi64EEENSA_ILi256EEESF_EEENS_10bfloat16_tENS5_IJlSB_lEEESI_SJ_NS4_8TiledMMAINS4_8MMA_AtomIJNS4_4SM904GMMA28MMA_64x256x16_F32BF16BF16_SSILNSN_5MajorE0ELSP_0ELNSN_7ScaleInE1ELSQ_1EEEEEENS4_6LayoutISC_NS5_IJNSA_ILi0EEESU_SU_EEEEENS5_IJNS4_10UnderscoreESX_SX_EEEEENS4_13SM90_TMA_LOADENS4_14ComposedLayoutINS4_7SwizzleILi3ELi4ELi3EEENS4_18smem_ptr_flag_bitsILi16EEENST_INS5_IJNSA_ILi8EEESF_EEENS5_IJSF_SB_EEEEEEEvNS4_8identityES10_S1A_vS1B_EENS_8epilogue10collective6detail29Sm90TmaWarpSpecializedAdapterINS1E_15DefaultEpilogueISI_SJ_SJ_NS1D_6thread17LinearCombinationISI_Li1EffLNS1I_9ScaleType4KindE0ELNS_15FloatRoundStyleE2ESI_EENS1_15EpilogueDefaultEEEEEvvEEEEvNT_6ParamsE)
        /*0008*/ 	.word	0x000000a8


	//----- nvinfo : EIATTR_FRAME_SIZE
	.align		4
.L_15:
        /*000c*/ 	.byte	0x04, 0x11
        /*000e*/ 	.short	(.L_17 - .L_16)
	.align		4
.L_16:
        /*0010*/ 	.word	index@(_ZN7cutlass13device_kernelINS_4gemm6kernel13GemmUniversalIN4cute5tupleIJiiiiEEENS1_10collective13CollectiveMmaINS1_34MainloopSm90TmaGmmaWarpSpecializedILi5ENS5_IJNS4_1CILi1EEESB_SB_EEENS1_32KernelTmaWarpSpecializedPingpongEEENS5_IJNSA_ILi64EEENSA_ILi256EEESF_EEENS_10bfloat16_tENS5_IJlSB_lEEESI_SJ_NS4_8TiledMMAINS4_8MMA_AtomIJNS4_4SM904GMMA28MMA_64x256x16_F32BF16BF16_SSILNSN_5MajorE0ELSP_0ELNSN_7ScaleInE1ELSQ_1EEEEEENS4_6LayoutISC_NS5_IJNSA_ILi0EEESU_SU_EEEEENS5_IJNS4_10UnderscoreESX_SX_EEEEENS4_13SM90_TMA_LOADENS4_14ComposedLayoutINS4_7SwizzleILi3ELi4ELi3EEENS4_18smem_ptr_flag_bitsILi16EEENST_INS5_IJNSA_ILi8EEESF_EEENS5_IJSF_SB_EEEEEEEvNS4_8identityES10_S1A_vS1B_EENS_8epilogue10collective6detail29Sm90TmaWarpSpecializedAdapterINS1E_15DefaultEpilogueISI_SJ_SJ_NS1D_6thread17LinearCombinationISI_Li1EffLNS1I_9ScaleType4KindE0ELNS_15FloatRoundStyleE2ESI_EENS1_15EpilogueDefaultEEEEEvvEEEEvNT_6ParamsE)
        /*0014*/ 	.word	0x00000008


	//----- nvinfo : EIATTR_MIN_STACK_SIZE
	.align		4
.L_17:
        /*0018*/ 	.byte	0x04, 0x12
        /*001a*/ 	.short	(.L_19 - .L_18)
	.align		4
.L_18:
        /*001c*/ 	.word	index@(_ZN7cutlass13device_kernelINS_4gemm6kernel13GemmUniversalIN4cute5tupleIJiiiiEEENS1_10collective13CollectiveMmaINS1_34MainloopSm90TmaGmmaWarpSpecializedILi5ENS5_IJNS4_1CILi1EEESB_SB_EEENS1_32KernelTmaWarpSpecializedPingpongEEENS5_IJNSA_ILi64EEENSA_ILi256EEESF_EEENS_10bfloat16_tENS5_IJlSB_lEEESI_SJ_NS4_8TiledMMAINS4_8MMA_AtomIJNS4_4SM904GMMA28MMA_64x256x16_F32BF16BF16_SSILNSN_5MajorE0ELSP_0ELNSN_7ScaleInE1ELSQ_1EEEEEENS4_6LayoutISC_NS5_IJNSA_ILi0EEESU_SU_EEEEENS5_IJNS4_10UnderscoreESX_SX_EEEEENS4_13SM90_TMA_LOADENS4_14ComposedLayoutINS4_7SwizzleILi3ELi4ELi3EEENS4_18smem_ptr_flag_bitsILi16EEENST_INS5_IJNSA_ILi8EEESF_EEENS5_IJSF_SB_EEEEEEEvNS4_8identityES10_S1A_vS1B_EENS_8epilogue10collective6detail29Sm90TmaWarpSpecializedAdapterINS1E_15DefaultEpilogueISI_SJ_SJ_NS1D_6thread17LinearCombinationISI_Li1EffLNS1I_9ScaleType4KindE0ELNS_15FloatRoundStyleE2ESI_EENS1_15EpilogueDefaultEEEEEvvEEEEvNT_6ParamsE)
        /*0020*/ 	.word	0x00000008
.L_19:


//--------------------- .nv.compat                --------------------------
	.section	.nv.compat,"",@"SHT_CUDA_COMPAT_INFO"
	.align	4
        /*0000*/ 	.byte	0x02, 0x09, 0x01, 0x00, 0x02, 0x02, 0x04, 0x00, 0x02, 0x05, 0x05, 0x00, 0x03, 0x07, 0x01, 0x01
        /*0010*/ 	.byte	0x02, 0x03, 0x01, 0x00, 0x02, 0x06, 0x01, 0x00, 0x04, 0x0b, 0x08, 0x00, 0x00, 0x00, 0x00, 0x00
        /*0020*/ 	.byte	0x00, 0x00, 0x00, 0x00


//--------------------- .nv.info._ZN7cutlass13device_kernelINS_4gemm6kernel13GemmUniversalIN4cute5tupleIJiiiiEEENS1_10collective13CollectiveMmaINS1_34MainloopSm90TmaGmmaWarpSpecializedILi5ENS5_IJNS4_1CILi1EEESB_SB_EEENS1_32KernelTmaWarpSpecializedPingpongEEENS5_IJNSA_ILi64EEENSA_ILi256EEESF_EEENS_10bfloat16_tENS5_IJlSB_lEEESI_SJ_NS4_8TiledMMAINS4_8MMA_AtomIJNS4_4SM904GMMA28MMA_64x256x16_F32BF16BF16_SSILNSN_5MajorE0ELSP_0ELNSN_7ScaleInE1ELSQ_1EEEEEENS4_6LayoutISC_NS5_IJNSA_ILi0EEESU_SU_EEEEENS5_IJNS4_10UnderscoreESX_SX_EEEEENS4_13SM90_TMA_LOADENS4_14ComposedLayoutINS4_7SwizzleILi3ELi4ELi3EEENS4_18smem_ptr_flag_bitsILi16EEENST_INS5_IJNSA_ILi8EEESF_EEENS5_IJSF_SB_EEEEEEEvNS4_8identityES10_S1A_vS1B_EENS_8epilogue10collective6detail29Sm90TmaWarpSpecializedAdapterINS1E_15DefaultEpilogueISI_SJ_SJ_NS1D_6thread17LinearCombinationISI_Li1EffLNS1I_9ScaleType4KindE0ELNS_15FloatRoundStyleE2ESI_EENS1_15EpilogueDefaultEEEEEvvEEEEvNT_6ParamsE --------------------------
	.section	.nv.info._ZN7cutlass13device_kernelINS_4gemm6kernel13GemmUniversalIN4cute5tupleIJiiiiEEENS1_10collective13CollectiveMmaINS1_34MainloopSm90TmaGmmaWarpSpecializedILi5ENS5_IJNS4_1CILi1EEESB_SB_EEENS1_32KernelTmaWarpSpecializedPingpongEEENS5_IJNSA_ILi64EEENSA_ILi256EEESF_EEENS_10bfloat16_tENS5_IJlSB_lEEESI_SJ_NS4_8TiledMMAINS4_8MMA_AtomIJNS4_4SM904GMMA28MMA_64x256x16_F32BF16BF16_SSILNSN_5MajorE0ELSP_0ELNSN_7ScaleInE1ELSQ_1EEEEEENS4_6LayoutISC_NS5_IJNSA_ILi0EEESU_SU_EEEEENS5_IJNS4_10UnderscoreESX_SX_EEEEENS4_13SM90_TMA_LOADENS4_14ComposedLayoutINS4_7SwizzleILi3ELi4ELi3EEENS4_18smem_ptr_flag_bitsILi16EEENST_INS5_IJNSA_ILi8EEESF_EEENS5_IJSF_SB_EEEEEEEvNS4_8identityES10_S1A_vS1B_EENS_8epilogue10collective6detail29Sm90TmaWarpSpecializedAdapterINS1E_15DefaultEpilogueISI_SJ_SJ_NS1D_6thread17LinearCombinationISI_Li1EffLNS1I_9ScaleType4KindE0ELNS_15FloatRoundStyleE2ESI_EENS1_15EpilogueDefaultEEEEEvvEEEEvNT_6ParamsE,"",@"SHT_CUDA_INFO"
	.sectionflags	@""
	.align	4


	//----- nvinfo : EIATTR_CUDA_API_VERSION
	.align		4
        /*0000*/ 	.byte	0x04, 0x37
        /*0002*/ 	.short	(.L_21 - .L_20)
.L_20:
        /*0004*/ 	.word	0x00000082


	//----- nvinfo : EIATTR_KPARAM_INFO
	.align		4
.L_21:
        /*0008*/ 	.byte	0x04, 0x17
        /*000a*/ 	.short	(.L_23 - .L_22)
.L_22:
        /*000c*/ 	.word	0x00000000
        /*0010*/ 	.short	0x0000
        /*0012*/ 	.short	0x0070
        /*0014*/ 	.byte	0x00, 0xf0, 0x01, 0x10


	//----- nvinfo : EIATTR_SPARSE_MMA_MASK
	.align		4
.L_23:
        /*0018*/ 	.byte	0x03, 0x50
        /*001a*/ 	.short	0x0000


	//----- nvinfo : EIATTR_MAXREG_COUNT
	.align		4
        /*001c*/ 	.byte	0x03, 0x1b
        /*001e*/ 	.short	0x00a8


	//----- nvinfo : EIATTR_NUM_BARRIERS
	.align		4
        /*0020*/ 	.byte	0x02, 0x4c
        /*0022*/ 	.byte	0x01
	.zero		1


	//----- nvinfo : EIATTR_EXTERNS
	.align		4
        /*0024*/ 	.byte	0x04, 0x0f
        /*0026*/ 	.short	(.L_25 - .L_24)


	//   ....[0]....
	.align		4
.L_24:
        /*0028*/ 	.word	index@(__assertfail)


	//----- nvinfo : EIATTR_ANNOTATIONS
	.align		4
.L_25:
        /*002c*/ 	.byte	0x04, 0x55
        /*002e*/ 	.short	(.L_27 - .L_26)


	//   ....[0]....
.L_26:
        /*0030*/ 	.word	0x00000001
        /*0034*/ 	.byte	0xf0, 0x0a, 0x00, 0x00, 0x01, 0x00, 0x00, 0x00, 0xe0, 0x9c, 0x00, 0x00, 0x01, 0x00, 0x00, 0x00
        /*0044*/ 	.byte	0xf0, 0xa8, 0x00, 0x00


	//----- nvinfo : EIATTR_MERCURY_ISA_VERSION
	.align		4
.L_27:
        /*0048*/ 	.byte	0x03, 0x5f
        /*004a*/ 	.short	0x0101


	//----- nvinfo : EIATTR_INT_WARP_WIDE_INSTR_OFFSETS
	.align		4
        /*004c*/ 	.byte	0x04, 0x31
        /*004e*/ 	.short	(.L_29 - .L_28)


	//   ....[0]....
.L_28:
        /*0050*/ 	.word	0x00000400


	//   ....[1]....
        /*0054*/ 	.word	0x00000420


	//   ....[2]....
        /*0058*/ 	.word	0x000004a0


	//   ....[3]....
        /*005c*/ 	.word	0x000004b0


	//   ....[4]....
        /*0060*/ 	.word	0x000004c0


	//   ....[5]....
        /*0064*/ 	.word	0x000004e0


	//   ....[6]....
        /*0068*/ 	.word	0x00000570


	//   ....[7]....
        /*006c*/ 	.word	0x00000590


	//----- nvinfo : EIATTR_COOP_GROUP_MASK_REGIDS
	.align		4
.L_29:
        /*0070*/ 	.byte	0x04, 0x29
        /*0072*/ 	.short	(.L_31 - .L_30)


	//   ....[0]....
.L_30:
        /*0074*/ 	.word	0xffffffff


	//   ....[1]....
        /*0078*/ 	.word	0xffffffff


	//   ....[2]....
        /*007c*/ 	.word	0xffffffff


	//   ....[3]....
        /*0080*/ 	.word	0xffffffff


	//   ....[4]....
        /*0084*/ 	.word	0xffffffff


	//   ....[5]....
        /*0088*/ 	.word	0xffffffff


	//----- nvinfo : EIATTR_COOP_GROUP_INSTR_OFFSETS
	.align		4
.L_31:
        /*008c*/ 	.byte	0x04, 0x28
        /*008e*/ 	.short	(.L_33 - .L_32)


	//   ....[0]....
.L_32:
        /*0090*/ 	.word	0x00000070


	//   ....[1]....
        /*0094*/ 	.word	0x00000080


	//   ....[2]....
        /*0098*/ 	.word	0x00000140


	//   ....[3]....
        /*009c*/ 	.word	0x000002f0


	//   ....[4]....
        /*00a0*/ 	.word	0x00000330


	//   ....[5]....
        /*00a4*/ 	.word	0x00000380


	//----- nvinfo : EIATTR_REG_RECONFIG
	.align		4
.L_33:
        /*00a8*/ 	.byte	0x01, 0x54
	.zero		2


	//----- nvinfo : EIATTR_SYSCALL_OFFSETS
	.align		4
        /*00ac*/ 	.byte	0x04, 0x46
        /*00ae*/ 	.short	(.L_35 - .L_34)


	//   ....[0]....
.L_34:
        /*00b0*/ 	.word	0x000015a0


	//----- nvinfo : EIATTR_MBARRIER_INSTR_OFFSETS
	.align		4
.L_35:
        /*00b4*/ 	.byte	0x04, 0x39
        /*00b6*/ 	.short	(.L_37 - .L_36)


	//   ....[0]....
.L_36:
        /*00b8*/ 	.word	0x00000240
        /*00bc*/ 	.word	0x000000ff
        /*00c0*/ 	.word	0x00000000
        /*00c4*/ 	.short	0x0100
        /*00c6*/ 	.byte	0x08
	.zero		1


	//   ....[1]....
        /*00c8*/ 	.word	0x00000250
        /*00cc*/ 	.word	0x000000ff
        /*00d0*/ 	.word	0x00000028
        /*00d4*/ 	.short	0x0100
        /*00d6*/ 	.byte	0x08
	.zero		1


	//   ....[2]....
        /*00d8*/ 	.word	0x00000260
        /*00dc*/ 	.word	0x000000ff
        /*00e0*/ 	.word	0x00000008
        /*00e4*/ 	.short	0x0100
        /*00e6*/ 	.byte	0x08
	.zero		1


	//   ....[3]....
        /*00e8*/ 	.word	0x00000270
        /*00ec*/ 	.word	0x000000ff
        /*00f0*/ 	.word	0x00000030
        /*00f4*/ 	.short	0x0100
        /*00f6*/ 	.byte	0x08
	.zero		1


	//   ....[4]....
        /*00f8*/ 	.word	0x00000280
        /*00fc*/ 	.word	0x000000ff
        /*0100*/ 	.word	0x00000010
        /*0104*/ 	.short	0x0100
        /*0106*/ 	.byte	0x08
	.zero		1


	//   ....[5]....
        /*0108*/ 	.word	0x00000290
        /*010c*/ 	.word	0x000000ff
        /*0110*/ 	.word	0x00000038
        /*0114*/ 	.short	0x0100
        /*0116*/ 	.byte	0x08
	.zero		1


	//   ....[6]....
        /*0118*/ 	.word	0x000002a0
        /*011c*/ 	.word	0x000000ff
        /*0120*/ 	.word	0x00000018
        /*0124*/ 	.short	0x0100
        /*0126*/ 	.byte	0x08
	.zero		1


	//   ....[7]....
        /*0128*/ 	.word	0x000002b0
        /*012c*/ 	.word	0x000000ff
        /*0130*/ 	.word	0x00000040
        /*0134*/ 	.short	0x0100
        /*0136*/ 	.byte	0x08
	.zero		1


	//   ....[8]....
        /*0138*/ 	.word	0x000002c0
        /*013c*/ 	.word	0x000000ff
        /*0140*/ 	.word	0x00000020
        /*0144*/ 	.short	0x0100
        /*0146*/ 	.byte	0x08
	.zero		1


	//   ....[9]....
        /*0148*/ 	.word	0x000002d0
        /*014c*/ 	.word	0x000000ff
        /*0150*/ 	.word	0x00000048
        /*0154*/ 	.short	0x0100
        /*0156*/ 	.byte	0x08
	.zero		1


	//   ....[10]....
        /*0158*/ 	.word	0x000005d0
        /*015c*/ 	.word	0x000000ff
        /*0160*/ 	.word	0x00000080
        /*0164*/ 	.short	0x0100
        /*0166*/ 	.byte	0x08
	.zero		1


	//   ....[11]....
        /*0168*/ 	.word	0x00000640
        /*016c*/ 	.word	0x000000ff
        /*0170*/ 	.word	0x00000088
        /*0174*/ 	.short	0x0100
        /*0176*/ 	.byte	0x08
	.zero		1


	//   ....[12]....
        /*0178*/ 	.word	0x00000660
        /*017c*/ 	.word	0x000000ff
        /*0180*/ 	.word	0x00000060
        /*0184*/ 	.short	0x0100
        /*0186*/ 	.byte	0x09
	.zero		1


	//   ....[13]....
        /*0188*/ 	.word	0x00000670
        /*018c*/ 	.word	0x000000ff
        /*0190*/ 	.word	0x00000068
        /*0194*/ 	.short	0x0100
        /*0196*/ 	.byte	0x09
	.zero		1


	//   ....[14]....
        /*0198*/ 	.word	0x00000680
        /*019c*/ 	.word	0x000000ff
        /*01a0*/ 	.word	0x00000070
        /*01a4*/ 	.short	0x0100
        /*01a6*/ 	.byte	0x09
	.zero		1


	//   ....[15]....
        /*01a8*/ 	.word	0x00000690
        /*01ac*/ 	.word	0x000000ff
        /*01b0*/ 	.word	0x00000078
        /*01b4*/ 	.short	0x0100
        /*01b6*/ 	.byte	0x09
	.zero		1


	//   ....[16]....
        /*01b8*/ 	.word	0x00001480
        /*01bc*/ 	.word	0x0000009d
        /*01c0*/ 	.word	0x00000000
        /*01c4*/ 	.short	0x010a
        /*01c6*/ 	.byte	0x2a
	.zero		1


	//   ....[17]....
        /*01c8*/ 	.word	0x00001620
        /*01cc*/ 	.word	0x00000003
        /*01d0*/ 	.word	0x00000000
        /*01d4*/ 	.short	0x010a
        /*01d6*/ 	.byte	0x3f
	.zero		1


	//   ....[18]....
        /*01d8*/ 	.word	0x00001680
        /*01dc*/ 	.word	0x00000003
        /*01e0*/ 	.word	0x00000000
        /*01e4*/ 	.short	0x010a
        /*01e6*/ 	.byte	0x3f
	.zero		1


	//   ....[19]....
        /*01e8*/ 	.word	0x00001a10
        /*01ec*/ 	.word	0x000000ff
        /*01f0*/ 	.word	0x00000000
        /*01f4*/ 	.short	0x010a
        /*01f6*/ 	.byte	0x04
	.zero		1


	//   ....[20]....
        /*01f8*/ 	.word	0x00001a50
        /*01fc*/ 	.word	0x000000ff
        /*0200*/ 	.word	0x00000000
        /*0204*/ 	.short	0x010a
        /*0206*/ 	.byte	0x04
	.zero		1


	//   ....[21]....
        /*0208*/ 	.word	0x00001ce0
        /*020c*/ 	.word	0x000000ff
        /*0210*/ 	.word	0x00000000
        /*0214*/ 	.short	0x0101
        /*0216*/ 	.byte	0x04
	.zero		1


	//   ....[22]....
        /*0218*/ 	.word	0x00001dd0
        /*021c*/ 	.word	0x0000009e
        /*0220*/ 	.word	0x00000000
        /*0224*/ 	.short	0x0101
        /*0226*/ 	.byte	0x2d
	.zero		1


	//   ....[23]....
        /*0228*/ 	.word	0x00001ea0
        /*022c*/ 	.word	0x000000ff
        /*0230*/ 	.word	0x00000000
        /*0234*/ 	.short	0x0101
        /*0236*/ 	.byte	0x06
	.zero		1


	//   ....[24]....
        /*0238*/ 	.word	0x00001f50
        /*023c*/ 	.word	0x0000009d
        /*0240*/ 	.word	0x00000010
        /*0244*/ 	.short	0x010a
        /*0246*/ 	.byte	0x2a
	.zero		1


	//   ....[25]....
        /*0248*/ 	.word	0x00009d00
        /*024c*/ 	.word	0x000000a0
        /*0250*/ 	.word	0x00000000
        /*0254*/ 	.short	0x0101
        /*0256*/ 	.byte	0x2d
	.zero		1


	//   ....[26]....
        /*0258*/ 	.word	0x0000a660
        /*025c*/ 	.word	0x0000000a
        /*0260*/ 	.word	0x00000028
        /*0264*/ 	.short	0x010a
        /*0266*/ 	.byte	0x3f
	.zero		1


	//   ....[27]....
        /*0268*/ 	.word	0x0000aa00
        /*026c*/ 	.word	0x00000005
        /*0270*/ 	.word	0x00000088
        /*0274*/ 	.short	0x0101
        /*0276*/ 	.byte	0x3f
	.zero		1


	//   ....[28]....
        /*0278*/ 	.word	0x0000b180
        /*027c*/ 	.word	0x00000009
        /*0280*/ 	.word	0x00000000
        /*0284*/ 	.short	0x010a
        /*0286*/ 	.byte	0x3f
	.zero		1


	//   ....[29]....
        /*0288*/ 	.word	0x0000b200
        /*028c*/ 	.word	0x00000008
        /*0290*/ 	.word	0x00000000
        /*0294*/ 	.short	0x010a
        /*0296*/ 	.byte	0x3f
	.zero		1


	//   ....[30]....
        /*0298*/ 	.word	0x0000b290
        /*029c*/ 	.word	0x00000009
        /*02a0*/ 	.word	0x00000000
        /*02a4*/ 	.short	0x010a
        /*02a6*/ 	.byte	0x3f
	.zero		1


	//   ....[31]....
        /*02a8*/ 	.word	0x0000b320
        /*02ac*/ 	.word	0x00000006
        /*02b0*/ 	.word	0x00000000
        /*02b4*/ 	.short	0x010a
        /*02b6*/ 	.byte	0x3f
	.zero		1


	//   ....[32]....
        /*02b8*/ 	.word	0x0000b3b0
        /*02bc*/ 	.word	0x00000003
        /*02c0*/ 	.word	0x00000000
        /*02c4*/ 	.short	0x010a
        /*02c6*/ 	.byte	0x3f
	.zero		1


	//   ....[33]....
        /*02c8*/ 	.word	0x0000b410
        /*02cc*/ 	.word	0x0000009f
        /*02d0*/ 	.word	0x00000000
        /*02d4*/ 	.short	0x010a
        /*02d6*/ 	.byte	0x3f
	.zero		1


	//   ....[34]....
        /*02d8*/ 	.word	0x0000b460
        /*02dc*/ 	.word	0x00000003
        /*02e0*/ 	.word	0x00000000
        /*02e4*/ 	.short	0x010a
        /*02e6*/ 	.byte	0x3f
	.zero		1


	//   ....[35]....
        /*02e8*/ 	.word	0x0000b4c0
        /*02ec*/ 	.word	0x00000004
        /*02f0*/ 	.word	0x00000000
        /*02f4*/ 	.short	0x010a
        /*02f6*/ 	.byte	0x3f
	.zero		1


	//   ....[36]....
        /*02f8*/ 	.word	0x0000b510
        /*02fc*/ 	.word	0x0000009f
        /*0300*/ 	.word	0x00000010
        /*0304*/ 	.short	0x010a
        /*0306*/ 	.byte	0x3f
	.zero		1


	//   ....[37]....
        /*0308*/ 	.word	0x0000b5e0
        /*030c*/ 	.word	0x0000000a
        /*0310*/ 	.word	0x00000028
        /*0314*/ 	.short	0x010a
        /*0316*/ 	.byte	0x3f
	.zero		1


	//   ....[38]....
        /*0318*/ 	.word	0x0000b6b0
        /*031c*/ 	.word	0x00000009
        /*0320*/ 	.word	0x00000000
        /*0324*/ 	.short	0x010a
        /*0326*/ 	.byte	0x3f
	.zero		1


	//   ....[39]....
        /*0328*/ 	.word	0x0000b700
        /*032c*/ 	.word	0x00000008
        /*0330*/ 	.word	0x00000000
        /*0334*/ 	.short	0x010a
        /*0336*/ 	.byte	0x3f
	.zero		1


	//   ....[40]....
        /*0338*/ 	.word	0x0000b750
        /*033c*/ 	.word	0x00000009
        /*0340*/ 	.word	0x00000000
        /*0344*/ 	.short	0x010a
        /*0346*/ 	.byte	0x3f
	.zero		1


	//   ....[41]....
        /*0348*/ 	.word	0x0000b7a0
        /*034c*/ 	.word	0x00000006
        /*0350*/ 	.word	0x00000000
        /*0354*/ 	.short	0x010a
        /*0356*/ 	.byte	0x3f
	.zero		1


	//----- nvinfo : EIATTR_NUM_MBARRIERS
	.align		4
.L_37:
        /*0358*/ 	.byte	0x03, 0x38
        /*035a*/ 	.short	0x0010


	//----- nvinfo : EIATTR_EXIT_INSTR_OFFSETS
	.align		4
        /*035c*/ 	.byte	0x04, 0x1c
        /*035e*/ 	.short	(.L_39 - .L_38)


	//   ....[0]....
.L_38:
        /*0360*/ 	.word	0x000011a0


	//   ....[1]....
        /*0364*/ 	.word	0x00001200


	//   ....[2]....
        /*0368*/ 	.word	0x0000a390


	//   ....[3]....
        /*036c*/ 	.word	0x0000a3c0


	//   ....[4]....
        /*0370*/ 	.word	0x0000b400


	//----- nvinfo : EIATTR_MAX_THREADS
	.align		4
.L_39:
        /*0374*/ 	.byte	0x04, 0x05
        /*0376*/ 	.short	(.L_41 - .L_40)
.L_40:
        /*0378*/ 	.word	0x00000180
        /*037c*/ 	.word	0x00000001
        /*0380*/ 	.word	0x00000001


	//----- nvinfo : EIATTR_CRS_STACK_SIZE
	.align		4
.L_41:
        /*0384*/ 	.byte	0x04, 0x1e
        /*0386*/ 	.short	(.L_43 - .L_42)
.L_42:
        /*0388*/ 	.word	0x00000000


	//----- nvinfo : EIATTR_CBANK_PARAM_SIZE
	.align		4
.L_43:
        /*038c*/ 	.byte	0x03, 0x19
        /*038e*/ 	.short	0x0470


	//----- nvinfo : EIATTR_PARAM_CBANK
	.align		4
        /*0390*/ 	.byte	0x04, 0x0a
        /*0392*/ 	.short	(.L_45 - .L_44)
	.align		4
.L_44:
        /*0394*/ 	.word	index@(.nv.constant0._ZN7cutlass13device_kernelINS_4gemm6kernel13GemmUniversalIN4cute5tupleIJiiiiEEENS1_10collective13CollectiveMmaINS1_34MainloopSm90TmaGmmaWarpSpecializedILi5ENS5_IJNS4_1CILi1EEESB_SB_EEENS1_32KernelTmaWarpSpecializedPingpongEEENS5_IJNSA_ILi64EEENSA_ILi256EEESF_EEENS_10bfloat16_tENS5_IJlSB_lEEESI_SJ_NS4_8TiledMMAINS4_8MMA_AtomIJNS4_4SM904GMMA28MMA_64x256x16_F32BF16BF16_SSILNSN_5MajorE0ELSP_0ELNSN_7ScaleInE1ELSQ_1EEEEEENS4_6LayoutISC_NS5_IJNSA_ILi0EEESU_SU_EEEEENS5_IJNS4_10UnderscoreESX_SX_EEEEENS4_13SM90_TMA_LOADENS4_14ComposedLayoutINS4_7SwizzleILi3ELi4ELi3EEENS4_18smem_ptr_flag_bitsILi16EEENST_INS5_IJNSA_ILi8EEESF_EEENS5_IJSF_SB_EEEEEEEvNS4_8identityES10_S1A_vS1B_EENS_8epilogue10collective6detail29Sm90TmaWarpSpecializedAdapterINS1E_15DefaultEpilogueISI_SJ_SJ_NS1D_6thread17LinearCombinationISI_Li1EffLNS1I_9ScaleType4KindE0ELNS_15FloatRoundStyleE2ESI_EENS1_15EpilogueDefaultEEEEEvvEEEEvNT_6ParamsE)
        /*0398*/ 	.short	0x0210
        /*039a*/ 	.short	0x0470


	//----- nvinfo : EIATTR_SW_WAR
	.align		4
.L_45:
        /*039c*/ 	.byte	0x04, 0x36
        /*039e*/ 	.short	(.L_47 - .L_46)
.L_46:
        /*03a0*/ 	.word	0x00000008
.L_47:


//--------------------- .nv.callgraph             --------------------------
	.section	.nv.callgraph,"",@"SHT_CUDA_CALLGRAPH"
	.align	4
	.sectionentsize	8
	.align		4
        /*0000*/ 	.word	0x00000000
	.align		4
        /*0004*/ 	.word	0xffffffff
	.align		4
        /*0008*/ 	.word	index@(_ZN7cutlass13device_kernelINS_4gemm6kernel13GemmUniversalIN4cute5tupleIJiiiiEEENS1_10collective13CollectiveMmaINS1_34MainloopSm90TmaGmmaWarpSpecializedILi5ENS5_IJNS4_1CILi1EEESB_SB_EEENS1_32KernelTmaWarpSpecializedPingpongEEENS5_IJNSA_ILi64EEENSA_ILi256EEESF_EEENS_10bfloat16_tENS5_IJlSB_lEEESI_SJ_NS4_8TiledMMAINS4_8MMA_AtomIJNS4_4SM904GMMA28MMA_64x256x16_F32BF16BF16_SSILNSN_5MajorE0ELSP_0ELNSN_7ScaleInE1ELSQ_1EEEEEENS4_6LayoutISC_NS5_IJNSA_ILi0EEESU_SU_EEEEENS5_IJNS4_10UnderscoreESX_SX_EEEEENS4_13SM90_TMA_LOADENS4_14ComposedLayoutINS4_7SwizzleILi3ELi4ELi3EEENS4_18smem_ptr_flag_bitsILi16EEENST_INS5_IJNSA_ILi8EEESF_EEENS5_IJSF_SB_EEEEEEEvNS4_8identityES10_S1A_vS1B_EENS_8epilogue10collective6detail29Sm90TmaWarpSpecializedAdapterINS1E_15DefaultEpilogueISI_SJ_SJ_NS1D_6thread17LinearCombinationISI_Li1EffLNS1I_9ScaleType4KindE0ELNS_15FloatRoundStyleE2ESI_EENS1_15EpilogueDefaultEEEEEvvEEEEvNT_6ParamsE)
	.align		4
        /*000c*/ 	.word	index@(__assertfail)
	.align		4
        /*0010*/ 	.word	0x00000000
	.align		4
        /*0014*/ 	.word	0xfffffffe
	.align		4
        /*0018*/ 	.word	0x00000000
	.align		4
        /*001c*/ 	.word	0xfffffffd
	.align		4
        /*0020*/ 	.word	0x00000000
	.align		4
        /*0024*/ 	.word	0xfffffffc


//--------------------- .nv.constant4             --------------------------
	.section	.nv.constant4,"a",@progbits
	.align	8
	.align		8
.nv.constant4:
        /*0000*/ 	.dword	__assertfail
	.align		8
        /*0008*/ 	.dword	__unnamed_1
	.align		8
        /*0010*/ 	.dword	_ZN40_INTERNAL_2942c143_4_k_cu_c41bf104_287924cuda3std3__45__cpo5beginE
	.align		8
        /*0018*/ 	.dword	_ZN40_INTERNAL_2942c143_4_k_cu_c41bf104_287924cuda3std3__45__cpo3endE
	.align		8
        /*0020*/ 	.dword	_ZN40_INTERNAL_2942c143_4_k_cu_c41bf104_287924cuda3std3__45__cpo6cbeginE
	.align		8
        /*0028*/ 	.dword	_ZN40_INTERNAL_2942c143_4_k_cu_c41bf104_287924cuda3std3__45__cpo4cendE
	.align		8
        /*0030*/ 	.dword	_ZN40_INTERNAL_2942c143_4_k_cu_c41bf104_287924cuda3std3__442_GLOBAL__N__2942c143_4_k_cu_c41bf104_287926ignoreE
	.align		8
        /*0038*/ 	.dword	_ZN40_INTERNAL_2942c143_4_k_cu_c41bf104_287924cuda3std3__419piecewise_constructE
	.align		8
        /*0040*/ 	.dword	_ZN40_INTERNAL_2942c143_4_k_cu_c41bf104_287924cuda3std3__48in_placeE
	.align		8
        /*0048*/ 	.dword	_ZN40_INTERNAL_2942c143_4_k_cu_c41bf104_287924cuda3std6ranges3__45__cpo4swapE
	.align		8
        /*0050*/ 	.dword	_ZN40_INTERNAL_2942c143_4_k_cu_c41bf104_287924cuda3std6ranges3__45__cpo9iter_moveE
	.align		8
        /*0058*/ 	.dword	_ZN40_INTERNAL_2942c143_4_k_cu_c41bf104_287924cute7productE
	.align		8
        /*0060*/ 	.dword	_ZN40_INTERNAL_2942c143_4_k_cu_c41bf104_287924cute1_E
	.align		8
        /*0068*/ 	.dword	$str$22
	.align		8
        /*0070*/ 	.dword	$str$23


//--------------------- .text._ZN7cutlass13device_kernelINS_4gemm6kernel13GemmUniversalIN4cute5tupleIJiiiiEEENS1_10collective13CollectiveMmaINS1_34MainloopSm90TmaGmmaWarpSpecializedILi5ENS5_IJNS4_1CILi1EEESB_SB_EEENS1_32KernelTmaWarpSpecializedPingpongEEENS5_IJNSA_ILi64EEENSA_ILi256EEESF_EEENS_10bfloat16_tENS5_IJlSB_lEEESI_SJ_NS4_8TiledMMAINS4_8MMA_AtomIJNS4_4SM904GMMA28MMA_64x256x16_F32BF16BF16_SSILNSN_5MajorE0ELSP_0ELNSN_7ScaleInE1ELSQ_1EEEEEENS4_6LayoutISC_NS5_IJNSA_ILi0EEESU_SU_EEEEENS5_IJNS4_10UnderscoreESX_SX_EEEEENS4_13SM90_TMA_LOADENS4_14ComposedLayoutINS4_7SwizzleILi3ELi4ELi3EEENS4_18smem_ptr_flag_bitsILi16EEENST_INS5_IJNSA_ILi8EEESF_EEENS5_IJSF_SB_EEEEEEEvNS4_8identityES10_S1A_vS1B_EENS_8epilogue10collective6detail29Sm90TmaWarpSpecializedAdapterINS1E_15DefaultEpilogueISI_SJ_SJ_NS1D_6thread17LinearCombinationISI_Li1EffLNS1I_9ScaleType4KindE0ELNS_15FloatRoundStyleE2ESI_EENS1_15EpilogueDefaultEEEEEvvEEEEvNT_6ParamsE --------------------------
	.section	.text._ZN7cutlass13device_kernelINS_4gemm6kernel13GemmUniversalIN4cute5tupleIJiiiiEEENS1_10collective13CollectiveMmaINS1_34MainloopSm90TmaGmmaWarpSpecializedILi5ENS5_IJNS4_1CILi1EEESB_SB_EEENS1_32KernelTmaWarpSpecializedPingpongEEENS5_IJNSA_ILi64EEENSA_ILi256EEESF_EEENS_10bfloat16_tENS5_IJlSB_lEEESI_SJ_NS4_8TiledMMAINS4_8MMA_AtomIJNS4_4SM904GMMA28MMA_64x256x16_F32BF16BF16_SSILNSN_5MajorE0ELSP_0ELNSN_7ScaleInE1ELSQ_1EEEEEENS4_6LayoutISC_NS5_IJNSA_ILi0EEESU_SU_EEEEENS5_IJNS4_10UnderscoreESX_SX_EEEEENS4_13SM90_TMA_LOADENS4_14ComposedLayoutINS4_7SwizzleILi3ELi4ELi3EEENS4_18smem_ptr_flag_bitsILi16EEENST_INS5_IJNSA_ILi8EEESF_EEENS5_IJSF_SB_EEEEEEEvNS4_8identityES10_S1A_vS1B_EENS_8epilogue10collective6detail29Sm90TmaWarpSpecializedAdapterINS1E_15DefaultEpilogueISI_SJ_SJ_NS1D_6thread17LinearCombinationISI_Li1EffLNS1I_9ScaleType4KindE0ELNS_15FloatRoundStyleE2ESI_EENS1_15EpilogueDefaultEEEEEvvEEEEvNT_6ParamsE,"ax",@progbits
	.align	128
.text._ZN7cutlass13device_kernelINS_4gemm6kernel13GemmUniversalIN4cute5tupleIJiiiiEEENS1_10collective13CollectiveMmaINS1_34MainloopSm90TmaGmmaWarpSpecializedILi5ENS5_IJNS4_1CILi1EEESB_SB_EEENS1_32KernelTmaWarpSpecializedPingpongEEENS5_IJNSA_ILi64EEENSA_ILi256EEESF_EEENS_10bfloat16_tENS5_IJlSB_lEEESI_SJ_NS4_8TiledMMAINS4_8MMA_AtomIJNS4_4SM904GMMA28MMA_64x256x16_F32BF16BF16_SSILNSN_5MajorE0ELSP_0ELNSN_7ScaleInE1ELSQ_1EEEEEENS4_6LayoutISC_NS5_IJNSA_ILi0EEESU_SU_EEEEENS5_IJNS4_10UnderscoreESX_SX_EEEEENS4_13SM90_TMA_LOADENS4_14ComposedLayoutINS4_7SwizzleILi3ELi4ELi3EEENS4_18smem_ptr_flag_bitsILi16EEENST_INS5_IJNSA_ILi8EEESF_EEENS5_IJSF_SB_EEEEEEEvNS4_8identityES10_S1A_vS1B_EENS_8epilogue10collective6detail29Sm90TmaWarpSpecializedAdapterINS1E_15DefaultEpilogueISI_SJ_SJ_NS1D_6thread17LinearCombinationISI_Li1EffLNS1I_9ScaleType4KindE0ELNS_15FloatRoundStyleE2ESI_EENS1_15EpilogueDefaultEEEEEvvEEEEvNT_6ParamsE:
        .type           _ZN7cutlass13device_kernelINS_4gemm6kernel13GemmUniversalIN4cute5tupleIJiiiiEEENS1_10collective13CollectiveMmaINS1_34MainloopSm90TmaGmmaWarpSpecializedILi5ENS5_IJNS4_1CILi1EEESB_SB_EEENS1_32KernelTmaWarpSpecializedPingpongEEENS5_IJNSA_ILi64EEENSA_ILi256EEESF_EEENS_10bfloat16_tENS5_IJlSB_lEEESI_SJ_NS4_8TiledMMAINS4_8MMA_AtomIJNS4_4SM904GMMA28MMA_64x256x16_F32BF16BF16_SSILNSN_5MajorE0ELSP_0ELNSN_7ScaleInE1ELSQ_1EEEEEENS4_6LayoutISC_NS5_IJNSA_ILi0EEESU_SU_EEEEENS5_IJNS4_10UnderscoreESX_SX_EEEEENS4_13SM90_TMA_LOADENS4_14ComposedLayoutINS4_7SwizzleILi3ELi4ELi3EEENS4_18smem_ptr_flag_bitsILi16EEENST_INS5_IJNSA_ILi8EEESF_EEENS5_IJSF_SB_EEEEEEEvNS4_8identityES10_S1A_vS1B_EENS_8epilogue10collective6detail29Sm90TmaWarpSpecializedAdapterINS1E_15DefaultEpilogueISI_SJ_SJ_NS1D_6thread17LinearCombinationISI_Li1EffLNS1I_9ScaleType4KindE0ELNS_15FloatRoundStyleE2ESI_EENS1_15EpilogueDefaultEEEEEvvEEEEvNT_6ParamsE,@function
        .size           _ZN7cutlass13device_kernelINS_4gemm6kernel13GemmUniversalIN4cute5tupleIJiiiiEEENS1_10collective13CollectiveMmaINS1_34MainloopSm90TmaGmmaWarpSpecializedILi5ENS5_IJNS4_1CILi1EEESB_SB_EEENS1_32KernelTmaWarpSpecializedPingpongEEENS5_IJNSA_ILi64EEENSA_ILi256EEESF_EEENS_10bfloat16_tENS5_IJlSB_lEEESI_SJ_NS4_8TiledMMAINS4_8MMA_AtomIJNS4_4SM904GMMA28MMA_64x256x16_F32BF16BF16_SSILNSN_5MajorE0ELSP_0ELNSN_7ScaleInE1ELSQ_1EEEEEENS4_6LayoutISC_NS5_IJNSA_ILi0EEESU_SU_EEEEENS5_IJNS4_10UnderscoreESX_SX_EEEEENS4_13SM90_TMA_LOADENS4_14ComposedLayoutINS4_7SwizzleILi3ELi4ELi3EEENS4_18smem_ptr_flag_bitsILi16EEENST_INS5_IJNSA_ILi8EEESF_EEENS5_IJSF_SB_EEEEEEEvNS4_8identityES10_S1A_vS1B_EENS_8epilogue10collective6detail29Sm90TmaWarpSpecializedAdapterINS1E_15DefaultEpilogueISI_SJ_SJ_NS1D_6thread17LinearCombinationISI_Li1EffLNS1I_9ScaleType4KindE0ELNS_15FloatRoundStyleE2ESI_EENS1_15EpilogueDefaultEEEEEvvEEEEvNT_6ParamsE,(.L_x_327 - _ZN7cutlass13device_kernelINS_4gemm6kernel13GemmUniversalIN4cute5tupleIJiiiiEEENS1_10collective13CollectiveMmaINS1_34MainloopSm90TmaGmmaWarpSpecializedILi5ENS5_IJNS4_1CILi1EEESB_SB_EEENS1_32KernelTmaWarpSpecializedPingpongEEENS5_IJNSA_ILi64EEENSA_ILi256EEESF_EEENS_10bfloat16_tENS5_IJlSB_lEEESI_SJ_NS4_8TiledMMAINS4_8MMA_AtomIJNS4_4SM904GMMA28MMA_64x256x16_F32BF16BF16_SSILNSN_5MajorE0ELSP_0ELNSN_7ScaleInE1ELSQ_1EEEEEENS4_6LayoutISC_NS5_IJNSA_ILi0EEESU_SU_EEEEENS5_IJNS4_10UnderscoreESX_SX_EEEEENS4_13SM90_TMA_LOADENS4_14ComposedLayoutINS4_7SwizzleILi3ELi4ELi3EEENS4_18smem_ptr_flag_bitsILi16EEENST_INS5_IJNSA_ILi8EEESF_EEENS5_IJSF_SB_EEEEEEEvNS4_8identityES10_S1A_vS1B_EENS_8epilogue10collective6detail29Sm90TmaWarpSpecializedAdapterINS1E_15DefaultEpilogueISI_SJ_SJ_NS1D_6thread17LinearCombinationISI_Li1EffLNS1I_9ScaleType4KindE0ELNS_15FloatRoundStyleE2ESI_EENS1_15EpilogueDefaultEEEEEvvEEEEvNT_6ParamsE)
        .other          _ZN7cutlass13device_kernelINS_4gemm6kernel13GemmUniversalIN4cute5tupleIJiiiiEEENS1_10collective13CollectiveMmaINS1_34MainloopSm90TmaGmmaWarpSpecializedILi5ENS5_IJNS4_1CILi1EEESB_SB_EEENS1_32KernelTmaWarpSpecializedPingpongEEENS5_IJNSA_ILi64EEENSA_ILi256EEESF_EEENS_10bfloat16_tENS5_IJlSB_lEEESI_SJ_NS4_8TiledMMAINS4_8MMA_AtomIJNS4_4SM904GMMA28MMA_64x256x16_F32BF16BF16_SSILNSN_5MajorE0ELSP_0ELNSN_7ScaleInE1ELSQ_1EEEEEENS4_6LayoutISC_NS5_IJNSA_ILi0EEESU_SU_EEEEENS5_IJNS4_10UnderscoreESX_SX_EEEEENS4_13SM90_TMA_LOADENS4_14ComposedLayoutINS4_7SwizzleILi3ELi4ELi3EEENS4_18smem_ptr_flag_bitsILi16EEENST_INS5_IJNSA_ILi8EEESF_EEENS5_IJSF_SB_EEEEEEEvNS4_8identityES10_S1A_vS1B_EENS_8epilogue10collective6detail29Sm90TmaWarpSpecializedAdapterINS1E_15DefaultEpilogueISI_SJ_SJ_NS1D_6thread17LinearCombinationISI_Li1EffLNS1I_9ScaleType4KindE0ELNS_15FloatRoundStyleE2ESI_EENS1_15EpilogueDefaultEEEEEvvEEEEvNT_6ParamsE,@"STO_CUDA_ENTRY STV_DEFAULT"
_ZN7cutlass13device_kernelINS_4gemm6kernel13GemmUniversalIN4cute5tupleIJiiiiEEENS1_10collective13CollectiveMmaINS1_34MainloopSm90TmaGmmaWarpSpecializedILi5ENS5_IJNS4_1CILi1EEESB_SB_EEENS1_32KernelTmaWarpSpecializedPingpongEEENS5_IJNSA_ILi64EEENSA_ILi256EEESF_EEENS_10bfloat16_tENS5_IJlSB_lEEESI_SJ_NS4_8TiledMMAINS4_8MMA_AtomIJNS4_4SM904GMMA28MMA_64x256x16_F32BF16BF16_SSILNSN_5MajorE0ELSP_0ELNSN_7ScaleInE1ELSQ_1EEEEEENS4_6LayoutISC_NS5_IJNSA_ILi0EEESU_SU_EEEEENS5_IJNS4_10UnderscoreESX_SX_EEEEENS4_13SM90_TMA_LOADENS4_14ComposedLayoutINS4_7SwizzleILi3ELi4ELi3EEENS4_18smem_ptr_flag_bitsILi16EEENST_INS5_IJNSA_ILi8EEESF_EEENS5_IJSF_SB_EEEEEEEvNS4_8identityES10_S1A_vS1B_EENS_8epilogue10collective6detail29Sm90TmaWarpSpecializedAdapterINS1E_15DefaultEpilogueISI_SJ_SJ_NS1D_6thread17LinearCombinationISI_Li1EffLNS1I_9ScaleType4KindE0ELNS_15FloatRoundStyleE2ESI_EENS1_15EpilogueDefaultEEEEEvvEEEEvNT_6ParamsE:
[----:B------:R-:W0:Y:S02]  /*0000*/  LDC R1, c[0x0][0x28] ;  /* 0x00000a00ff017b82 */ /* 0x000e240000000800 */
[----:B0-----:R-:W-:Y:S01]  /*0010*/  VIADD R1, R1, 0xfffffff8 ;  /* 0xfffffff801017836 */ /* 0x001fe20000000000 */
[----:B------:R-:W0:Y:S01]  /*0020*/  S2R R4, SR_TID.X ;  /* 0x0000000000047919 */ /* 0x000e220000002100 */
[----:B------:R-:W-:Y:S01]  /*0030*/  ELECT P0, URZ, PT ;  /* 0x00000000003f782f */ /* 0x000fe20003800000 */
[----:B------:R-:W-:Y:S01]  /*0040*/  BSSY B0, `(.L_x_0) ;  /* 0x000000f000007945 */ /* 0x000fe20003800000 */
[--C-:B0-----:R-:W-:Y:S02]  /*0050*/  SHF.R.U32.HI R0, RZ, 0x5, R4.reuse ;  /* 0x00000005ff007819 */ /* 0x101fe40000011604 */
[----:B------:R-:W-:-:S03]  /*0060*/  SHF.R.U32.HI R5, RZ, 0x7, R4 ;  /* 0x00000007ff057819 */ /* 0x000fc60000011604 */
[----:B------:R-:W0:Y:S04]  /*0070*/  SHFL.IDX PT, R2, R0, RZ, 0x1f ;  /* 0x00001fff00027589 */ /* 0x000e2800000e0000 */
[----:B------:R1:W2:Y:S01]  /*0080*/  SHFL.IDX PT, R8, R5, RZ, 0x1f ;  /* 0x00001fff05087589 */ /* 0x0002a200000e0000 */
[----:B0-----:R-:W-:-:S13]  /*0090*/  ISETP.NE.OR P0, PT, R2, RZ, !P0 ;  /* 0x000000ff0200720c */ /* 0x001fda0004705670 */
[----:B-12---:R-:W-:Y:S05]  /*00a0*/  @P0 BRA `(.L_x_1) ;  /* 0x0000000000200947 */ /* 0x006fea0003800000 */
[----:B------:R-:W-:Y:S02]  /*00b0*/  ULDC.64 UR4, c[0x0][0x198] ;  /* 0x0000660000047ab9 */ /* 0x000fe40000000a00 */
[----:B------:R-:W-:Y:S02]  /*00c0*/  UIADD3 UR6, UP0, UR4, 0xf0, URZ ;  /* 0x000000f004067890 */ /* 0x000fe4000ff1e03f */
[----:B------:R-:W-:Y:S02]  /*00d0*/  UIADD3 UR4, UP1, UR4, 0x1f0, URZ ;  /* 0x000001f004047890 */ /* 0x000fe4000ff3e03f */
[----:B------:R-:W-:Y:S02]  /*00e0*/  UIADD3.X UR7, URZ, UR5, URZ, UP0, !UPT ;  /* 0x000000053f077290 */ /* 0x000fe400087fe43f */
[----:B------:R-:W-:-:S07]  /*00f0*/  UIADD3.X UR5, URZ, UR5, URZ, UP1, !UPT ;  /* 0x000000053f057290 */ /* 0x000fce0008ffe43f */
[----:B------:R0:W-:Y:S02]  /*0100*/  UTMACCTL.PF [UR6] ;  /* 0x00000000060079b9 */ /* 0x0001e40008040000 */
[----:B------:R0:W-:Y:S02]  /*0110*/  UTMACCTL.PF [UR4] ;  /* 0x00000000040079b9 */ /* 0x0001e40008040000 */
[----:B0-----:R-:W-:Y:S01]  /*0120*/  NOP ;  /* 0x0000000000007918 */ /* 0x001fe20000000000 */
.L_x_1:
[----:B------:R-:W-:Y:S05]  /*0130*/  BSYNC B0 ;  /* 0x0000000000007941 */ /* 0x000fea0003800000 */
.L_x_0:
[----:B------:R-:W0:Y:S02]  /*0140*/  SHFL.IDX PT, R3, R0, RZ, 0x1f ;  /* 0x00001fff00037589 */ /* 0x000e2400000e0000 */
[----:B0-----:R-:W-:-:S13]  /*0150*/  ISETP.NE.AND P0, PT, R3, RZ, PT ;  /* 0x000000ff0300720c */ /* 0x001fda0003f05270 */
[----:B------:R-:W-:Y:S05]  /*0160*/  @P0 BRA `(.L_x_2) ;  /* 0x0000000000600947 */ /* 0x000fea0003800000 */
[----:B------:R-:W0:Y:S01]  /*0170*/  S2UR UR8, SR_CgaCtaId ;  /* 0x00000000000879c3 */ /* 0x000e220000008800 */
[----:B------:R-:W-:Y:S01]  /*0180*/  UMOV UR4, 0x400 ;  /* 0x0000040000047882 */ /* 0x000fe20000000000 */
[----:B------:R-:W-:Y:S01]  /*0190*/  UMOV UR5, 0x1 ;  /* 0x0000000100057882 */ /* 0x000fe20000000000 */
[----:B------:R-:W-:Y:S01]  /*01a0*/  UMOV UR6, 0x80 ;  /* 0x0000008000067882 */ /* 0x000fe20000000000 */
[----:B------:R-:W-:Y:S01]  /*01b0*/  ELECT P0, URZ, PT ;  /* 0x00000000003f782f */ /* 0x000fe20003800000 */
[----:B------:R-:W-:-:S04]  /*01c0*/  UIADD3 UR6, -UR6, 0x100000, URZ ;  /* 0x0010000006067890 */ /* 0x000fc8000fffe13f */
[----:B------:R-:W-:Y:S02]  /*01d0*/  USHF.L.U32 UR7, UR6, 0xb, URZ ;  /* 0x0000000b06077899 */ /* 0x000fe4000800063f */
[----:B------:R-:W-:Y:S02]  /*01e0*/  USHF.L.U32 UR6, UR6, 0x1, URZ ;  /* 0x0000000106067899 */ /* 0x000fe4000800063f */
[----:B0-----:R-:W-:Y:S02]  /*01f0*/  ULEA UR8, UR8, UR4, 0x18 ;  /* 0x0000000408087291 */ /* 0x001fe4000f8ec03f */
[----:B------:R-:W-:-:S04]  /*0200*/  UIADD3 UR4, -UR5, 0x100000, URZ ;  /* 0x0010000005047890 */ /* 0x000fc8000fffe13f */
[----:B------:R-:W-:Y:S02]  /*0210*/  USHF.L.U32 UR5, UR4, 0xb, URZ ;  /* 0x0000000b04057899 */ /* 0x000fe4000800063f */
[----:B------:R-:W-:Y:S01]  /*0220*/  USHF.L.U32 UR4, UR4, 0x1, URZ ;  /* 0x0000000104047899 */ /* 0x000fe2000800063f */
[----:B------:R-:W0:Y:S11]  /*0230*/  FENCE.VIEW.ASYNC.S ;  /* 0x00000000000073c6 */ /* 0x000e360000000000 */
[----:B0-----:R0:W1:Y:S01]  /*0240*/  SYNCS.EXCH.64 URZ, [UR8], UR4 ;  /* 0x00000004083f75b2 */ /* 0x0010620008000100 */
[----:B------:R0:W2:Y:S01]  /*0250*/  SYNCS.EXCH.64 URZ, [UR8+0x28], UR6 ;  /* 0x00002806083f75b2 */ /* 0x0000a20008000100 */
[----:B------:R0:W3:Y:S01]  /*0260*/  SYNCS.EXCH.64 URZ, [UR8+0x8], UR4 ;  /* 0x00000804083f75b2 */ /* 0x0000e20008000100 */
[----:B------:R0:W4:Y:S01]  /*0270*/  SYNCS.EXCH.64 URZ, [UR8+0x30], UR6 ;  /* 0x00003006083f75b2 */ /* 0x0001220008000100 */
[----:B------:R0:W0:Y:S01]  /*0280*/  SYNCS.EXCH.64 URZ, [UR8+0x10], UR4 ;  /* 0x00001004083f75b2 */ /* 0x0000220008000100 */
[----:B------:R0:W0:Y:S01]  /*0290*/  SYNCS.EXCH.64 URZ, [UR8+0x38], UR6 ;  /* 0x00003806083f75b2 */ /* 0x0000220008000100 */
[----:B------:R0:W0:Y:S01]  /*02a0*/  SYNCS.EXCH.64 URZ, [UR8+0x18], UR4 ;  /* 0x00001804083f75b2 */ /* 0x0000220008000100 */
[----:B------:R0:W0:Y:S01]  /*02b0*/  SYNCS.EXCH.64 URZ, [UR8+0x40], UR6 ;  /* 0x00004006083f75b2 */ /* 0x0000220008000100 */
[----:B------:R0:W0:Y:S01]  /*02c0*/  SYNCS.EXCH.64 URZ, [UR8+0x20], UR4 ;  /* 0x00002004083f75b2 */ /* 0x0000220008000100 */
[----:B------:R0:W0:Y:S01]  /*02d0*/  SYNCS.EXCH.64 URZ, [UR8+0x48], UR6 ;  /* 0x00004806083f75b2 */ /* 0x0000220008000100 */
[----:B------:R-:W-:Y:S01]  /*02e0*/  NOP ;  /* 0x0000000000007918 */ /* 0x000fe20000000000 */
.L_x_2:
[----:B------:R-:W5:Y:S01]  /*02f0*/  SHFL.IDX PT, R6, R0, RZ, 0x1f ;  /* 0x00001fff00067589 */ /* 0x000f6200000e0000 */
[----:B------:R-:W-:Y:S01]  /*0300*/  ELECT P0, URZ, PT ;  /* 0x00000000003f782f */ /* 0x000fe20003800000 */
[----:B------:R-:W-:Y:S01]  /*0310*/  NOP ;  /* 0x0000000000007918 */ /* 0x000fe20000000000 */
[----:B------:R-:W-:Y:S01]  /*0320*/  ELECT P1, URZ, PT ;  /* 0x00000000003f782f */ /* 0x000fe20003820000 */
[----:B------:R-:W1:Y:S01]  /*0330*/  SHFL.IDX PT, R3, R0, RZ, 0x1f ;  /* 0x00001fff00037589 */ /* 0x000e6200000e0000 */
[----:B0-----:R-:W-:Y:S01]  /*0340*/  UMOV UR4, 0x20 ;  /* 0x0000002000047882 */ /* 0x001fe20000000000 */
[----:B------:R-:W-:Y:S01]  /*0350*/  UMOV UR11, 0x80 ;  /* 0x00000080000b7882 */ /* 0x000fe20000000000 */
[----:B------:R-:W-:Y:S01]  /*0360*/  NOP ;  /* 0x0000000000007918 */ /* 0x000fe20000000000 */
[C---:B------:R-:W-:Y:S01]  /*0370*/  VIADD R33, R8.reuse, 0xffffffff ;  /* 0xffffffff08217836 */ /* 0x040fe20000000000 */
[----:B------:R-:W0:Y:S01]  /*0380*/  SHFL.IDX PT, R5, R5, RZ, 0x1f ;  /* 0x00001fff05057589 */ /* 0x000e2200000e0000 */
[----:B------:R-:W-:Y:S01]  /*0390*/  ULDC.64 UR36, c[0x0][0x208] ;  /* 0x0000820000247ab9 */ /* 0x000fe20000000a00 */
[----:B------:R-:W-:-:S02]  /*03a0*/  ISETP.NE.AND P2, PT, R8, RZ, PT ;  /* 0x000000ff0800720c */ /* 0x000fc40003f45270 */
[----:B------:R-:W-:Y:S02]  /*03b0*/  ISETP.GE.U32.AND P3, PT, R33, 0x2, PT ;  /* 0x000000022100780c */ /* 0x000fe40003f66070 */
[----:B-----5:R-:W-:Y:S02]  /*03c0*/  ISETP.NE.OR P0, PT, R6, RZ, !P0 ;  /* 0x000000ff0600720c */ /* 0x020fe40004705670 */
[----:B-1----:R-:W-:Y:S02]  /*03d0*/  ISETP.NE.OR P1, PT, R3, RZ, !P1 ;  /* 0x000000ff0300720c */ /* 0x002fe40004f25670 */
[----:B------:R-:W-:-:S04]  /*03e0*/  SHF.R.S32.HI R3, RZ, 0x1f, R2 ;  /* 0x0000001fff037819 */ /* 0x000fc80000011402 */
[----:B------:R-:W-:-:S05]  /*03f0*/  LEA.HI R3, R3, R2, RZ, 0x2 ;  /* 0x0000000203037211 */ /* 0x000fca00078f10ff */
[----:B------:R-:W-:Y:S01]  /*0400*/  VOTEU.ALL UP0, P0 ;  /* 0x00000000003f7886 */ /* 0x000fe20000000000 */
[----:B------:R-:W-:Y:S01]  /*0410*/  LOP3.LUT R3, R3, 0xfffffffc, RZ, 0xc0, !PT ;  /* 0xfffffffc03037812 */ /* 0x000fe200078ec0ff */
[----:B------:R-:W-:-:S03]  /*0420*/  VOTEU.ALL UP1, P1 ;  /* 0x00000000003f7886 */ /* 0x000fc60000820000 */
[----:B------:R-:W1:Y:S01]  /*0430*/  @!UP0 S2UR UR7, SR_CgaCtaId ;  /* 0x00000000000789c3 */ /* 0x000e620000008800 */
[----:B------:R-:W-:Y:S01]  /*0440*/  @!UP0 UMOV UR6, 0x400 ;  /* 0x0000040000068882 */ /* 0x000fe20000000000 */
[----:B------:R-:W-:-:S04]  /*0450*/  @!UP0 UIADD3 UR4, -UR4, 0x100000, URZ ;  /* 0x0010000004048890 */ /* 0x000fc8000fffe13f */
[----:B------:R-:W-:Y:S02]  /*0460*/  @!UP0 USHF.L.U32 UR5, UR4, 0xb, URZ ;  /* 0x0000000b04058899 */ /* 0x000fe4000800063f */
[----:B------:R-:W-:Y:S01]  /*0470*/  @!UP0 USHF.L.U32 UR4, UR4, 0x1, URZ ;  /* 0x0000000104048899 */ /* 0x000fe2000800063f */
[----:B------:R-:W-:Y:S01]  /*0480*/  IMAD.IADD R0, R2, 0x1, -R3 ;  /* 0x0000000102007824 */ /* 0x000fe200078e0a03 */
[----:B------:R-:W-:Y:S01]  /*0490*/  @!UP1 UMOV UR9, 0x400 ;  /* 0x0000040000099882 */ /* 0x000fe20000000000 */
[----:B------:R-:W-:Y:S01]  /*04a0*/  VOTEU.ALL UP2, P1 ;  /* 0x00000000003f7886 */ /* 0x000fe20000840000 */
[----:B------:R-:W-:Y:S01]  /*04b0*/  VOTEU.ALL UP3, P1 ;  /* 0x00000000003f7886 */ /* 0x000fe20000860000 */
[----:B------:R-:W-:Y:S01]  /*04c0*/  VOTEU.ALL UP4, P1 ;  /* 0x00000000003f7886 */ /* 0x000fe20000880000 */
[----:B------:R-:W5:Y:S01]  /*04d0*/  @!UP1 S2UR UR10, SR_CgaCtaId ;  /* 0x00000000000a99c3 */ /* 0x000f620000008800 */
[----:B------:R-:W-:Y:S01]  /*04e0*/  VOTEU.ALL UP5, P1 ;  /* 0x00000000003f7886 */ /* 0x000fe200008a0000 */
[----:B------:R-:W-:-:S04]  /*04f0*/  SHF.R.S32.HI R3, RZ, 0x1f, R4 ;  /* 0x0000001fff037819 */ /* 0x000fc80000011404 */
[----:B------:R-:W-:-:S04]  /*0500*/  LEA.HI R3, R3, R4, RZ, 0x7 ;  /* 0x0000000403037211 */ /* 0x000fc800078f38ff */
[----:B------:R-:W-:-:S05]  /*0510*/  LOP3.LUT R3, R3, 0xffffff80, RZ, 0xc0, !PT ;  /* 0xffffff8003037812 */ /* 0x000fca00078ec0ff */
[----:B------:R-:W-:Y:S01]  /*0520*/  IMAD.IADD R3, R4, 0x1, -R3 ;  /* 0x0000000104037824 */ /* 0x000fe200078e0a03 */
[----:B-1----:R-:W-:Y:S02]  /*0530*/  @!UP0 ULEA UR8, UR7, UR6, 0x18 ;  /* 0x0000000607088291 */ /* 0x002fe4000f8ec03f */
[----:B------:R-:W-:-:S04]  /*0540*/  @!UP1 UIADD3 UR6, -UR11, 0x100000, URZ ;  /* 0x001000000b069890 */ /* 0x000fc8000fffe13f */
[----:B------:R-:W-:Y:S02]  /*0550*/  @!UP1 USHF.L.U32 UR7, UR6, 0xb, URZ ;  /* 0x0000000b06079899 */ /* 0x000fe4000800063f */
[----:B------:R-:W-:Y:S01]  /*0560*/  @!UP1 USHF.L.U32 UR6, UR6, 0x1, URZ ;  /* 0x0000000106069899 */ /* 0x000fe2000800063f */
[----:B------:R-:W-:Y:S01]  /*0570*/  VOTEU.ALL UP0, P0 ;  /* 0x00000000003f7886 */ /* 0x000fe20000000000 */
[----:B-----5:R-:W-:Y:S01]  /*0580*/  @!UP1 ULEA UR9, UR10, UR9, 0x18 ;  /* 0x000000090a099291 */ /* 0x020fe2000f8ec03f */
[----:B------:R-:W-:Y:S02]  /*0590*/  VOTEU.ALL UP1, P0 ;  /* 0x00000000003f7886 */ /* 0x000fe40000020000 */
[----:B------:R-:W-:Y:S01]  /*05a0*/  ULDC.64 UR10, c[0x0][0x598] ;  /* 0x00016600000a7ab9 */ /* 0x000fe20000000a00 */
[----:B------:R-:W-:Y:S01]  /*05b0*/  ISETP.NE.AND P0, PT, R0, 0x3, PT ;  /* 0x000000030000780c */ /* 0x000fe20003f05270 */
[----:B------:R-:W1:Y:S02]  /*05c0*/  FENCE.VIEW.ASYNC.S ;  /* 0x00000000000073c6 */ /* 0x000e640000000000 */
[----:B-1----:R1:W2:Y:S01]  /*05d0*/  @!UP0 SYNCS.EXCH.64 URZ, [UR8+0x80], UR4 ;  /* 0x00008004083f85b2 */ /* 0x0022a20008000100 */
[----:B------:R-:W-:-:S02]  /*05e0*/  ISETP.NE.U32.AND P1, PT, RZ, UR10, PT ;  /* 0x0000000aff007c0c */ /* 0x000fc4000bf25070 */
[----:B------:R-:W-:Y:S02]  /*05f0*/  ISETP.EQ.OR P0, PT, R0, RZ, !P0 ;  /* 0x000000ff0000720c */ /* 0x000fe40004702670 */
[----:B------:R-:W-:Y:S02]  /*0600*/  ISETP.NE.AND.EX P1, PT, RZ, UR11, PT, P1 ;  /* 0x0000000bff007c0c */ /* 0x000fe4000bf25310 */
[----:B------:R-:W-:-:S04]  /*0610*/  ISETP.EQ.AND P0, PT, R8, RZ, P0 ;  /* 0x000000ff0800720c */ /* 0x000fc80000702270 */
[----:B------:R-:W-:-:S04]  /*0620*/  SEL R16, RZ, 0x1, !P0 ;  /* 0x00000001ff107807 */ /* 0x000fc80004000000 */
[----:B------:R-:W-:Y:S01]  /*0630*/  SEL R16, R16, 0x2, P3 ;  /* 0x0000000210107807 */ /* 0x000fe20001800000 */
[----:B------:R1:W2:Y:S01]  /*0640*/  @!UP1 SYNCS.EXCH.64 URZ, [UR8+0x88], UR4 ;  /* 0x00008804083f95b2 */ /* 0x0002a20008000100 */
[----:B------:R-:W-:Y:S01]  /*0650*/  NOP ;  /* 0x0000000000007918 */ /* 0x000fe20000000000 */
[----:B------:R1:W2:Y:S01]  /*0660*/  @!UP2 SYNCS.EXCH.64 URZ, [UR9+0x60], UR6 ;  /* 0x00006006093fa5b2 */ /* 0x0002a20008000100 */
[----:B------:R1:W2:Y:S01]  /*0670*/  @!UP3 SYNCS.EXCH.64 URZ, [UR9+0x68], UR6 ;  /* 0x00006806093fb5b2 */ /* 0x0002a20008000100 */
[----:B------:R1:W2:Y:S01]  /*0680*/  @!UP4 SYNCS.EXCH.64 URZ, [UR9+0x70], UR6 ;  /* 0x00007006093fc5b2 */ /* 0x0002a20008000100 */
[----:B------:R1:W2:Y:S01]  /*0690*/  @!UP5 SYNCS.EXCH.64 URZ, [UR9+0x78], UR6 ;  /* 0x00007806093fd5b2 */ /* 0x0002a20008000100 */
[----:B------:R-:W-:Y:S01]  /*06a0*/  NOP ;  /* 0x0000000000007918 */ /* 0x000fe20000000000 */
[----:B--234-:R-:W-:Y:S06]  /*06b0*/  BAR.SYNC.DEFER_BLOCKING 0x0 ;  /* 0x0000000000007b1d */ /* 0x01cfec0000010000 */
[----:B01----:R-:W-:Y:S05]  /*06c0*/  @!P1 BRA `(.L_x_3) ;  /* 0x00000000001c9947 */ /* 0x003fea0003800000 */
[----:B------:R-:W0:Y:S02]  /*06d0*/  LDC.64 R6, c[0x0][0x598] ;  /* 0x00016600ff067b82 */ /* 0x000e240000000a00 */
[----:B0-----:R-:W2:Y:S02]  /*06e0*/  LDG.E.64 R6, desc[UR36][R6.64] ;  /* 0x0000002406067981 */ /* 0x001ea4000c1e1b00 */
[----:B--2---:R-:W-:-:S04]  /*06f0*/  ISETP.NE.U32.AND P0, PT, R6, RZ, PT ;  /* 0x000000ff0600720c */ /* 0x004fc80003f05070 */
[----:B------:R-:W-:-:S13]  /*0700*/  ISETP.NE.AND.EX P0, PT, R7, RZ, PT, P0 ;  /* 0x000000ff0700720c */ /* 0x000fda0003f05300 */
[----:B------:R-:W-:Y:S05]  /*0710*/  @!P0 BRA `(.L_x_3) ;  /* 0x0000000000088947 */ /* 0x000fea0003800000 */
[----:B------:R1:W5:Y:S01]  /*0720*/  LD.E R153, desc[UR36][R6.64] ;  /* 0x0000002406997980 */ /* 0x000362000c101900 */
[----:B------:R-:W-:Y:S05]  /*0730*/  BRA `(.L_x_4) ;  /* 0x0000000000247947 */ /* 0x000fea0003800000 */
.L_x_3:
[----:B------:R-:W-:Y:S02]  /*0740*/  ULDC.64 UR4, c[0x0][0x588] ;  /* 0x0001620000047ab9 */ /* 0x000fe40000000a00 */
[----:B------:R-:W-:-:S04]  /*0750*/  ISETP.NE.U32.AND P0, PT, RZ, UR4, PT ;  /* 0x00000004ff007c0c */ /* 0x000fc8000bf05070 */
[----:B------:R-:W-:-:S13]  /*0760*/  ISETP.NE.AND.EX P0, PT, RZ, UR5, PT, P0 ;  /* 0x00000005ff007c0c */ /* 0x000fda000bf05300 */
[----:B------:R-:W-:Y:S05]  /*0770*/  @!P0 BRA `(.L_x_5) ;  /* 0x00000000000c8947 */ /* 0x000fea0003800000 */
[----:B------:R-:W0:Y:S02]  /*0780*/  LDC.64 R6, c[0x0][0x588] ;  /* 0x00016200ff067b82 */ /* 0x000e240000000a00 */
[----:B0-----:R0:W5:Y:S01]  /*0790*/  LDG.E R153, desc[UR36][R6.64] ;  /* 0x0000002406997981 */ /* 0x001162000c1e1900 */
[----:B------:R-:W-:Y:S05]  /*07a0*/  BRA `(.L_x_4) ;  /* 0x0000000000087947 */ /* 0x000fea0003800000 */
.L_x_5:
[----:B------:R-:W-:Y:S02]  /*07b0*/  ULDC UR4, c[0x0][0x580] ;  /* 0x0001600000047ab9 */ /* 0x000fe40000000800 */
[----:B------:R-:W-:-:S07]  /*07c0*/  IMAD.U32 R153, RZ, RZ, UR4 ;  /* 0x00000004ff997e24 */ /* 0x000fce000f8e00ff */
.L_x_4:
[----:B------:R-:W-:Y:S02]  /*07d0*/  ULDC.64 UR4, c[0x0][0x5a0] ;  /* 0x0001680000047ab9 */ /* 0x000fe40000000a00 */
[----:B------:R-:W-:-:S04]  /*07e0*/  ISETP.NE.U32.AND P0, PT, RZ, UR4, PT ;  /* 0x00000004ff007c0c */ /* 0x000fc8000bf05070 */
[----:B------:R-:W-:-:S13]  /*07f0*/  ISETP.NE.AND.EX P0, PT, RZ, UR5, PT, P0 ;  /* 0x00000005ff007c0c */ /* 0x000fda000bf05300 */
[----:B------:R-:W-:Y:S05]  /*0800*/  @!P0 BRA `(.L_x_6) ;  /* 0x00000000001c8947 */ /* 0x000fea0003800000 */
[----:B01----:R-:W0:Y:S02]  /*0810*/  LDC.64 R6, c[0x0][0x5a0] ;  /* 0x00016800ff067b82 */ /* 0x003e240000000a00 */
[----:B0-----:R-:W2:Y:S02]  /*0820*/  LDG.E.64 R6, desc[UR36][R6.64] ;  /* 0x0000002406067981 */ /* 0x001ea4000c1e1b00 */
[----:B--2---:R-:W-:-:S04]  /*0830*/  ISETP.NE.U32.AND P0, PT, R6, RZ, PT ;  /* 0x000000ff0600720c */ /* 0x004fc80003f05070 */
[----:B------:R-:W-:-:S13]  /*0840*/  ISETP.NE.AND.EX P0, PT, R7, RZ, PT, P0 ;  /* 0x000000ff0700720c */ /* 0x000fda0003f05300 */
[----:B------:R-:W-:Y:S05]  /*0850*/  @!P0 BRA `(.L_x_6) ;  /* 0x0000000000088947 */ /* 0x000fea0003800000 */
[----:B------:R3:W5:Y:S01]  /*0860*/  LD.E R152, desc[UR36][R6.64] ;  /* 0x0000002406987980 */ /* 0x000762000c101900 */
[----:B------:R-:W-:Y:S05]  /*0870*/  BRA `(.L_x_7) ;  /* 0x0000000000247947 */ /* 0x000fea0003800000 */
.L_x_6:
[----:B------:R-:W-:Y:S02]  /*0880*/  ULDC.64 UR4, c[0x0][0x590] ;  /* 0x0001640000047ab9 */ /* 0x000fe40000000a00 */
[----:B------:R-:W-:-:S04]  /*0890*/  ISETP.NE.U32.AND P0, PT, RZ, UR4, PT ;  /* 0x00000004ff007c0c */ /* 0x000fc8000bf05070 */
[----:B------:R-:W-:-:S13]  /*08a0*/  ISETP.NE.AND.EX P0, PT, RZ, UR5, PT, P0 ;  /* 0x00000005ff007c0c */ /* 0x000fda000bf05300 */
[----:B------:R-:W-:Y:S05]  /*08b0*/  @!P0 BRA `(.L_x_8) ;  /* 0x00000000000c8947 */ /* 0x000fea0003800000 */
[----:B01----:R-:W0:Y:S02]  /*08c0*/  LDC.64 R6, c[0x0][0x590] ;  /* 0x00016400ff067b82 */ /* 0x003e240000000a00 */
[----:B0-----:R2:W5:Y:S01]  /*08d0*/  LDG.E R152, desc[UR36][R6.64] ;  /* 0x0000002406987981 */ /* 0x001562000c1e1900 */
[----:B------:R-:W-:Y:S05]  /*08e0*/  BRA `(.L_x_7) ;  /* 0x0000000000087947 */ /* 0x000fea0003800000 */
.L_x_8:
[----:B------:R-:W-:Y:S02]  /*08f0*/  ULDC UR4, c[0x0][0x584] ;  /* 0x0001610000047ab9 */ /* 0x000fe40000000800 */
[----:B------:R-:W-:-:S07]  /*0900*/  IMAD.U32 R152, RZ, RZ, UR4 ;  /* 0x00000004ff987e24 */ /* 0x000fce000f8e00ff */
.L_x_7:
[----:B------:R-:W4:Y:S01]  /*0910*/  LDC R2, c[0x0][0x65c] ;  /* 0x00019700ff027b82 */ /* 0x000f220000000800 */
[----:B------:R-:W4:Y:S01]  /*0920*/  S2R R14, SR_CTAID.Y ;  /* 0x00000000000e7919 */ /* 0x000f220000002600 */
[----:B------:R-:W-:Y:S01]  /*0930*/  ULDC UR6, c[0x0][0x28c] ;  /* 0x0000a30000067ab9 */ /* 0x000fe20000000800 */
[----:B------:R-:W-:Y:S01]  /*0940*/  ISETP.NE.AND P0, PT, R8, 0x2, PT ;  /* 0x000000020800780c */ /* 0x000fe20003f05270 */
[----:B------:R-:W-:Y:S01]  /*0950*/  UIADD3 UR6, UR6, 0x3f, URZ ;  /* 0x0000003f06067890 */ /* 0x000fe2000fffe03f */
[----:B0123--:R-:W0:Y:S01]  /*0960*/  S2R R6, SR_CTAID.X ;  /* 0x0000000000067919 */ /* 0x00fe220000002500 */
[----:B------:R-:W-:Y:S01]  /*0970*/  IMAD.MOV.U32 R7, RZ, RZ, RZ ;  /* 0x000000ffff077224 */ /* 0x000fe200078e00ff */
[----:B------:R-:W-:Y:S01]  /*0980*/  UMOV UR38, URZ ;  /* 0x0000003f00267c82 */ /* 0x000fe20008000000 */
[----:B------:R-:W-:Y:S01]  /*0990*/  USHF.R.S32.HI UR7, URZ, 0x1f, UR6 ;  /* 0x0000001f3f077899 */ /* 0x000fe20008011406 */
[----:B------:R-:W-:Y:S01]  /*09a0*/  UMOV UR39, URZ ;  /* 0x0000003f00277c82 */ /* 0x000fe20008000000 */
[----:B------:R-:W-:-:S02]  /*09b0*/  ULDC.64 UR8, c[0x0][0x650] ;  /* 0x0001940000087ab9 */ /* 0x000fc40000000a00 */
[----:B------:R-:W-:-:S04]  /*09c0*/  ULEA.HI UR7, UR7, UR6, URZ, 0x6 ;  /* 0x0000000607077291 */ /* 0x000fc8000f8f303f */
[----:B------:R-:W-:Y:S01]  /*09d0*/  USHF.R.S32.HI UR40, URZ, 0x6, UR7 ;  /* 0x000000063f287899 */ /* 0x000fe20008011407 */
[----:B----4-:R-:W-:-:S13]  /*09e0*/  ISETP.NE.AND P1, PT, R2, 0x1, PT ;  /* 0x000000010200780c */ /* 0x010fda0003f25270 */
[----:B------:R-:W0:Y:S01]  /*09f0*/  @P1 LDC R19, c[0x0][0x10] ;  /* 0x00000400ff131b82 */ /* 0x000e220000000800 */
[----:B------:R-:W-:Y:S02]  /*0a00*/  @P1 IMAD.MOV.U32 R8, RZ, RZ, R14 ;  /* 0x000000ffff081224 */ /* 0x000fe400078e000e */
[----:B------:R-:W-:Y:S02]  /*0a10*/  @P1 IMAD.MOV.U32 R9, RZ, RZ, RZ ;  /* 0x000000ffff091224 */ /* 0x000fe400078e00ff */
[----:B------:R-:W-:-:S03]  /*0a20*/  @P1 IMAD.MOV.U32 R17, RZ, RZ, RZ ;  /* 0x000000ffff111224 */ /* 0x000fc600078e00ff */
[----:B------:R-:W1:Y:S01]  /*0a30*/  @!P1 LDC R11, c[0x0][0xc] ;  /* 0x00000300ff0b9b82 */ /* 0x000e620000000800 */
[----:B------:R-:W-:Y:S01]  /*0a40*/  ULDC UR4, c[0x0][0xc] ;  /* 0x0000030000047ab9 */ /* 0x000fe20000000800 */
[----:B------:R-:W-:Y:S02]  /*0a50*/  ULDC UR5, c[0x0][0x10] ;  /* 0x0000040000057ab9 */ /* 0x000fe40000000800 */
[----:B------:R-:W-:-:S04]  /*0a60*/  UIMAD.WIDE.U32 UR4, UR4, UR5, URZ ;  /* 0x00000005040472a5 */ /* 0x000fc8000f8e003f */
[----:B------:R-:W2:Y:S01]  /*0a70*/  LDC R2, c[0x0][0x14] ;  /* 0x00000500ff027b82 */ /* 0x000ea20000000800 */
[----:B0-----:R-:W-:-:S04]  /*0a80*/  @P1 IMAD.WIDE.U32 R18, R6, R19, R8 ;  /* 0x0000001306121225 */ /* 0x001fc800078e0008 */
[----:B------:R-:W-:Y:S02]  /*0a90*/  @P1 IMAD.IADD R17, R19, 0x1, R17 ;  /* 0x0000000113111824 */ /* 0x000fe400078e0211 */
[----:B-1----:R-:W-:-:S04]  /*0aa0*/  @!P1 IMAD.WIDE.U32 R8, R11, R14, R6 ;  /* 0x0000000e0b089225 */ /* 0x002fc800078e0006 */
[----:B------:R-:W-:Y:S02]  /*0ab0*/  @!P1 IMAD.MOV.U32 R18, RZ, RZ, R8 ;  /* 0x000000ffff129224 */ /* 0x000fe400078e0008 */
[----:B------:R-:W-:Y:S02]  /*0ac0*/  @!P1 IMAD.MOV.U32 R17, RZ, RZ, R9 ;  /* 0x000000ffff119224 */ /* 0x000fe400078e0009 */
[----:B--2---:R-:W-:-:S04]  /*0ad0*/  IMAD.WIDE.U32 R12, R2, UR4, RZ ;  /* 0x00000004020c7c25 */ /* 0x004fc8000f8e00ff */
[----:B------:R-:W-:Y:S01]  /*0ae0*/  IMAD R23, R2, UR5, RZ ;  /* 0x0000000502177c24 */ /* 0x000fe2000f8e02ff */
[----:B------:R0:W-:Y:S03]  /*0af0*/  STL.64 [R1], R12 ;  /* 0x0000000c01007387 */ /* 0x0001e60000100a00 */
[----:B------:R-:W-:Y:S01]  /*0b00*/  IMAD.IADD R23, R13, 0x1, R23 ;  /* 0x000000010d177824 */ /* 0x000fe200078e0217 */
[----:B------:R-:W-:Y:S06]  /*0b10*/  @P0 BRA `(.L_x_9) ;  /* 0x0000000000200947 */ /* 0x000fec0003800000 */
[----:B------:R-:W-:Y:S01]  /*0b20*/  UISETP.GE.U32.AND UP0, UPT, UR40, 0x5, UPT ;  /* 0x000000052800788c */ /* 0x000fe2000bf06070 */
[----:B------:R-:W-:Y:S01]  /*0b30*/  IADD3 R18, P0, R18, R12, RZ ;  /* 0x0000000c12127210 */ /* 0x000fe20007f1e0ff */
[----:B------:R-:W-:Y:S01]  /*0b40*/  UIMAD.WIDE.U32 UR4, UR40, -0x33333333, URZ ;  /* 0xcccccccd280478a5 */ /* 0x000fe2000f8e003f */
[----:B------:R-:W-:-:S03]  /*0b50*/  UMOV UR39, URZ ;  /* 0x0000003f00277c82 */ /* 0x000fc60008000000 */
[----:B------:R-:W-:Y:S01]  /*0b60*/  USHF.R.U32.HI UR4, URZ, 0x2, UR5 ;  /* 0x000000023f047899 */ /* 0x000fe20008011605 */
[----:B------:R-:W-:-:S03]  /*0b70*/  IMAD.X R17, R23, 0x1, R17, P0 ;  /* 0x0000000117117824 */ /* 0x000fc600000e0611 */
[----:B------:R-:W-:Y:S02]  /*0b80*/  UIMAD UR38, UR4, -0x5, UR40 ;  /* 0xfffffffb042678a4 */ /* 0x000fe4000f8e0228 */
[----:B------:R-:W-:-:S12]  /*0b90*/  @UP0 ULOP3.LUT UR39, UR4, 0x1, URZ, 0xc0, !UPT ;  /* 0x0000000104270892 */ /* 0x000fd8000f8ec03f */
.L_x_9:
[----:B------:R-:W-:Y:S01]  /*0ba0*/  ISETP.GE.U32.AND P0, PT, R18, UR8, PT ;  /* 0x0000000812007c0c */ /* 0x000fe2000bf06070 */
[----:B------:R-:W-:Y:S01]  /*0bb0*/  IMAD.MOV.U32 R19, RZ, RZ, -0x1 ;  /* 0xffffffffff137424 */ /* 0x000fe200078e00ff */
[----:B------:R-:W-:Y:S01]  /*0bc0*/  PRMT R8, RZ, 0x7610, R8 ;  /* 0x00007610ff087816 */ /* 0x000fe20000000008 */
[----:B------:R-:W-:Y:S01]  /*0bd0*/  IMAD.MOV.U32 R22, RZ, RZ, -0x1 ;  /* 0xffffffffff167424 */ /* 0x000fe200078e00ff */
[----:B------:R-:W-:Y:S01]  /*0be0*/  ISETP.GE.U32.AND.EX P0, PT, R17, UR9, PT, P0 ;  /* 0x0000000911007c0c */ /* 0x000fe2000bf06100 */
[----:B------:R-:W-:-:S12]  /*0bf0*/  IMAD.MOV.U32 R2, RZ, RZ, -0x1 ;  /* 0xffffffffff027424 */ /* 0x000fd800078e00ff */
[----:B------:R-:W-:Y:S05]  /*0c00*/  @P0 BRA `(.L_x_10) ;  /* 0x00000004005c0947 */ /* 0x000fea0003800000 */
[----:B------:R-:W1:Y:S01]  /*0c10*/  LDC.64 R20, c[0x0][0x628] ;  /* 0x00018a00ff147b82 */ /* 0x000e620000000a00 */
[----:B------:R-:W-:Y:S02]  /*0c20*/  IMAD.MOV.U32 R8, RZ, RZ, R18 ;  /* 0x000000ffff087224 */ /* 0x000fe400078e0012 */
[----:B------:R-:W-:-:S05]  /*0c30*/  IMAD.MOV.U32 R9, RZ, RZ, R17 ;  /* 0x000000ffff097224 */ /* 0x000fca00078e0011 */
[----:B------:R-:W2:Y:S08]  /*0c40*/  LDC R2, c[0x0][0x630] ;  /* 0x00018c00ff027b82 */ /* 0x000eb00000000800 */
[----:B------:R-:W3:Y:S01]  /*0c50*/  LDC.64 R24, c[0x0][0x620] ;  /* 0x00018800ff187b82 */ /* 0x000ee20000000a00 */
[----:B-1----:R-:W-:-:S04]  /*0c60*/  ISETP.NE.U32.AND P0, PT, R20, RZ, PT ;  /* 0x000000ff1400720c */ /* 0x002fc80003f05070 */
[----:B------:R-:W-:-:S13]  /*0c70*/  ISETP.NE.AND.EX P0, PT, R21, RZ, PT, P0 ;  /* 0x000000ff1500720c */ /* 0x000fda0003f05300 */
[----:B--23--:R-:W-:Y:S05]  /*0c80*/  @!P0 BRA `(.L_x_11) ;  /* 0x0000000000288947 */ /* 0x00cfea0003800000 */
[----:B0-----:R-:W0:Y:S02]  /*0c90*/  LDC R13, c[0x0][0x634] ;  /* 0x00018d00ff0d7b82 */ /* 0x001e240000000800 */
[----:B0-----:R-:W-:-:S05]  /*0ca0*/  IADD3 R13, P0, R18, R13, RZ ;  /* 0x0000000d120d7210 */ /* 0x001fca0007f1e0ff */
[----:B------:R-:W-:-:S04]  /*0cb0*/  IMAD.X R15, RZ, RZ, R17, P0 ;  /* 0x000000ffff0f7224 */ /* 0x000fc800000e0611 */
[----:B------:R-:W-:-:S04]  /*0cc0*/  IMAD.WIDE.U32 R8, R15, R20, RZ ;  /* 0x000000140f087225 */ /* 0x000fc800078e00ff */
[----:B------:R-:W-:-:S04]  /*0cd0*/  IMAD.WIDE.U32 R10, P0, R13, R21, R8 ;  /* 0x000000150d0a7225 */ /* 0x000fc80007800008 */
[----:B------:R-:W-:-:S04]  /*0ce0*/  IMAD.WIDE.U32 R8, R13, R20, RZ ;  /* 0x000000140d087225 */ /* 0x000fc800078e00ff */
[----:B------:R-:W-:Y:S01]  /*0cf0*/  IMAD.X R13, RZ, RZ, RZ, P0 ;  /* 0x000000ffff0d7224 */ /* 0x000fe200000e06ff */
[----:B------:R-:W-:Y:S01]  /*0d00*/  IADD3 RZ, P0, R9, R10, RZ ;  /* 0x0000000a09ff7210 */ /* 0x000fe20007f1e0ff */
[----:B------:R-:W-:-:S04]  /*0d10*/  IMAD.MOV.U32 R12, RZ, RZ, R11 ;  /* 0x000000ffff0c7224 */ /* 0x000fc800078e000b */
[----:B------:R-:W-:-:S08]  /*0d20*/  IMAD.WIDE.U32.X R8, R15, R21, R12, P0 ;  /* 0x000000150f087225 */ /* 0x000fd000000e040c */
.L_x_11:
[-CC-:B------:R-:W-:Y:S01]  /*0d30*/  SHF.R.U64 R31, R8, R2.reuse, R9.reuse ;  /* 0x00000002081f7219 */ /* 0x180fe20000001209 */
[----:B0-----:R-:W0:Y:S01]  /*0d40*/  LDC R12, c[0x0][0x618] ;  /* 0x00018600ff0c7b82 */ /* 0x001e220000000800 */
[----:B------:R-:W-:Y:S01]  /*0d50*/  SHF.R.U32.HI R7, RZ, R2, R9 ;  /* 0x00000002ff077219 */ /* 0x000fe20000011609 */
[----:B------:R-:W-:Y:S01]  /*0d60*/  ULDC UR4, c[0x0][0x150] ;  /* 0x0000540000047ab9 */ /* 0x000fe20000000800 */
[----:B------:R-:W-:Y:S01]  /*0d70*/  IADD3 R11, P0, RZ, -R31, RZ ;  /* 0x8000001fff0b7210 */ /* 0x000fe20007f1e0ff */
[----:B------:R-:W-:Y:S01]  /*0d80*/  IMAD.MOV.U32 R19, RZ, RZ, R17 ;  /* 0x000000ffff137224 */ /* 0x000fe200078e0011 */
[----:B------:R-:W-:-:S03]  /*0d90*/  I2FP.F32.U32 R2, R6 ;  /* 0x0000000600027245 */ /* 0x000fc60000201000 */
[----:B------:R-:W1:Y:S01]  /*0da0*/  LDC.64 R26, c[0x0][0x640] ;  /* 0x00019000ff1a7b82 */ /* 0x000e620000000a00 */
[----:B------:R-:W-:Y:S02]  /*0db0*/  IMAD.X R13, RZ, RZ, ~R7, P0 ;  /* 0x000000ffff0d7224 */ /* 0x000fe400000e0e07 */
[----:B------:R-:W-:Y:S01]  /*0dc0*/  FMUL R2, R2, UR4 ;  /* 0x0000000402027c20 */ /* 0x000fe20008400000 */
[----:B------:R-:W-:Y:S01]  /*0dd0*/  IMAD.WIDE.U32 R8, R11, R24, R18 ;  /* 0x000000180b087225 */ /* 0x000fe200078e0012 */
[----:B------:R-:W-:-:S03]  /*0de0*/  ULDC UR4, c[0x0][0x154] ;  /* 0x0000550000047ab9 */ /* 0x000fc60000000800 */
[----:B------:R-:W-:Y:S01]  /*0df0*/  IMAD R10, R13, R24, RZ ;  /* 0x000000180d0a7224 */ /* 0x000fe200078e02ff */
[----:B------:R-:W2:Y:S01]  /*0e00*/  LDC R7, c[0x0][0x144] ;  /* 0x00005100ff077b82 */ /* 0x000ea20000000800 */
[----:B------:R-:W3:Y:S02]  /*0e10*/  F2I.U32.TRUNC.NTZ R2, R2 ;  /* 0x0000000200027305 */ /* 0x000ee4000020f000 */
[----:B------:R-:W-:-:S04]  /*0e20*/  IMAD R11, R11, R25, R10 ;  /* 0x000000190b0b7224 */ /* 0x000fc800078e020a */
[----:B------:R-:W-:Y:S01]  /*0e30*/  IMAD.IADD R9, R9, 0x1, R11 ;  /* 0x0000000109097824 */ /* 0x000fe200078e020b */
[----:B------:R-:W4:Y:S01]  /*0e40*/  LDC R22, c[0x0][0x608] ;  /* 0x00018200ff167b82 */ /* 0x000f220000000800 */
[----:B------:R-:W-:-:S03]  /*0e50*/  IMAD.MOV.U32 R11, RZ, RZ, -0x1 ;  /* 0xffffffffff0b7424 */ /* 0x000fc600078e00ff */
[--C-:B0-----:R-:W-:Y:S02]  /*0e60*/  SHF.R.U64 R20, R8, R12, R9.reuse ;  /* 0x0000000c08147219 */ /* 0x101fe40000001209 */
[----:B------:R-:W-:Y:S02]  /*0e70*/  I2FP.F32.U32 R8, R14 ;  /* 0x0000000e00087245 */ /* 0x000fe40000201000 */
[----:B------:R-:W0:Y:S01]  /*0e80*/  LDC R24, c[0x0][0x658] ;  /* 0x00019600ff187b82 */ /* 0x000e220000000800 */
[----:B-1----:R-:W-:Y:S01]  /*0e90*/  ISETP.NE.U32.AND P0, PT, R26, RZ, PT ;  /* 0x000000ff1a00720c */ /* 0x002fe20003f05070 */
[----:B---3--:R-:W-:Y:S02]  /*0ea0*/  IMAD.MOV R10, RZ, RZ, -R2 ;  /* 0x000000ffff0a7224 */ /* 0x008fe400078e0a02 */
[----:B------:R-:W-:Y:S01]  /*0eb0*/  FMUL R8, R8, UR4 ;  /* 0x0000000408087c20 */ /* 0x000fe20008400000 */
[----:B------:R-:W-:Y:S02]  /*0ec0*/  SHF.R.U32.HI R9, RZ, R12, R9 ;  /* 0x0000000cff097219 */ /* 0x000fe40000011609 */
[----:B------:R-:W-:Y:S01]  /*0ed0*/  ISETP.NE.AND.EX P0, PT, R27, RZ, PT, P0 ;  /* 0x000000ff1b00720c */ /* 0x000fe20003f05300 */
[----:B------:R1:W3:Y:S01]  /*0ee0*/  F2I.U32.TRUNC.NTZ R15, R8 ;  /* 0x00000008000f7305 */ /* 0x0002e2000020f000 */
[----:B------:R-:W1:Y:S01]  /*0ef0*/  LDC R19, c[0x0][0x148] ;  /* 0x00005200ff137b82 */ /* 0x000e620000000800 */
[----:B--2---:R-:W-:-:S07]  /*0f00*/  IMAD R2, R7, R10, R6 ;  /* 0x0000000a07027224 */ /* 0x004fce00078e0206 */
[----:B------:R-:W2:Y:S01]  /*0f10*/  LDC R25, c[0x0][0x600] ;  /* 0x00018000ff197b82 */ /* 0x000ea20000000800 */
[-CC-:B----4-:R-:W-:Y:S02]  /*0f20*/  SHF.R.U64 R32, R20, R22.reuse, R9.reuse ;  /* 0x0000001614207219 */ /* 0x190fe40000001209 */
[----:B------:R-:W-:Y:S01]  /*0f30*/  SHF.R.U32.HI R7, RZ, R22, R9 ;  /* 0x00000016ff077219 */ /* 0x000fe20000011609 */
[----:B------:R-:W-:-:S04]  /*0f40*/  IMAD.MOV.U32 R9, RZ, RZ, 0x1 ;  /* 0x00000001ff097424 */ /* 0x000fc800078e00ff */
[----:B------:R-:W4:Y:S01]  /*0f50*/  LDC R28, c[0x0][0x648] ;  /* 0x00019200ff1c7b82 */ /* 0x000f220000000800 */
[-C--:B0-----:R-:W-:Y:S02]  /*0f60*/  SHF.L.U32 R6, R11, R24.reuse, RZ ;  /* 0x000000180b067219 */ /* 0x081fe400000006ff */
[--C-:B------:R-:W-:Y:S02]  /*0f70*/  SHF.R.U64 R22, R32, R24, R7.reuse ;  /* 0x0000001820167219 */ /* 0x100fe40000001207 */
[----:B------:R-:W-:Y:S02]  /*0f80*/  LOP3.LUT R13, RZ, R6, RZ, 0x33, !PT ;  /* 0x00000006ff0d7212 */ /* 0x000fe400078e33ff */
[-C--:B------:R-:W-:Y:S01]  /*0f90*/  SHF.R.U32.HI R7, RZ, R24.reuse, R7 ;  /* 0x00000018ff077219 */ /* 0x080fe20000011607 */
[----:B------:R-:W0:Y:S01]  /*0fa0*/  LDC R29, c[0x0][0x638] ;  /* 0x00018e00ff1d7b82 */ /* 0x000e220000000800 */
[----:B------:R-:W-:Y:S01]  /*0fb0*/  SHF.L.U32 R12, R9, R24, RZ ;  /* 0x00000018090c7219 */ /* 0x000fe200000006ff */
[----:B------:R-:W-:-:S06]  /*0fc0*/  IMAD.MOV.U32 R6, RZ, RZ, R22 ;  /* 0x000000ffff067224 */ /* 0x000fcc00078e0016 */
[----:B------:R-:W0:Y:S01]  /*0fd0*/  LDC R30, c[0x0][0x610] ;  /* 0x00018400ff1e7b82 */ /* 0x000e220000000800 */
[----:B-1-3--:R-:W-:Y:S05]  /*0fe0*/  @!P0 BRA `(.L_x_12) ;  /* 0x0000000000288947 */ /* 0x00afea0003800000 */
[----:B------:R-:W1:Y:S02]  /*0ff0*/  LDC R11, c[0x0][0x64c] ;  /* 0x00019300ff0b7b82 */ /* 0x000e640000000800 */
[----:B-1----:R-:W-:-:S05]  /*1000*/  IADD3 R11, P0, R22, R11, RZ ;  /* 0x0000000b160b7210 */ /* 0x002fca0007f1e0ff */
        /* <DEDUP_REMOVED lines=8> */
.L_x_12:
[----:B----4-:R-:W-:Y:S01]  /*1090*/  SHF.R.U64 R6, R6, R28, R7 ;  /* 0x0000001c06067219 */ /* 0x010fe20000001207 */
[----:B--2---:R-:W-:Y:S01]  /*10a0*/  VIADD R7, R25, 0xffffffff ;  /* 0xffffffff19077836 */ /* 0x004fe20000000000 */
[----:B------:R-:W-:Y:S01]  /*10b0*/  LOP3.LUT R13, R32, R13, RZ, 0xc0, !PT ;  /* 0x0000000d200d7212 */ /* 0x000fe200078ec0ff */
[----:B------:R-:W-:Y:S02]  /*10c0*/  IMAD.MOV R15, RZ, RZ, -R15 ;  /* 0x000000ffff0f7224 */ /* 0x000fe400078e0a0f */
[----:B------:R-:W-:Y:S01]  /*10d0*/  IMAD.MOV R8, RZ, RZ, -R6 ;  /* 0x000000ffff087224 */ /* 0x000fe200078e0a06 */
[----:B------:R-:W-:Y:S01]  /*10e0*/  LOP3.LUT R7, R20, R7, RZ, 0xc0, !PT ;  /* 0x0000000714077212 */ /* 0x000fe200078ec0ff */
[----:B------:R-:W-:Y:S02]  /*10f0*/  IMAD R13, R12, R6, R13 ;  /* 0x000000060c0d7224 */ /* 0x000fe400078e020d */
[----:B------:R-:W-:Y:S02]  /*1100*/  @P1 IMAD R2, R19, R15, R14 ;  /* 0x0000000f13021224 */ /* 0x000fe400078e020e */
[----:B0-----:R-:W-:-:S02]  /*1110*/  IMAD R6, R8, R29, R22 ;  /* 0x0000001d08067224 */ /* 0x001fc400078e0216 */
[----:B------:R-:W-:Y:S02]  /*1120*/  IMAD R2, R13, R30, R2 ;  /* 0x0000001e0d027224 */ /* 0x000fe400078e0202 */
[----:B------:R-:W-:Y:S02]  /*1130*/  IMAD R19, R6, R25, R7 ;  /* 0x0000001906137224 */ /* 0x000fe400078e0207 */
[----:B------:R-:W-:-:S03]  /*1140*/  IMAD.MOV.U32 R8, RZ, RZ, 0x1 ;  /* 0x00000001ff087424 */ /* 0x000fc600078e00ff */
[----:B------:R-:W-:Y:S02]  /*1150*/  SEL R22, R19, R2, !P1 ;  /* 0x0000000213167207 */ /* 0x000fe40004800000 */
[----:B------:R-:W-:Y:S01]  /*1160*/  SEL R19, R2, R19, !P1 ;  /* 0x0000001302137207 */ /* 0x000fe20004800000 */
[----:B------:R-:W-:-:S07]  /*1170*/  IMAD.MOV.U32 R2, RZ, RZ, R31 ;  /* 0x000000ffff027224 */ /* 0x000fce00078e001f */
.L_x_10:
[----:B------:R-:W-:Y:S05]  /*1180*/  @!P2 BRA `(.L_x_13) ;  /* 0x000000900084a947 */ /* 0x000fea0003800000 */
[----:B------:R-:W-:-:S13]  /*1190*/  ISETP.GT.U32.AND P0, PT, R33, 0x1, PT ;  /* 0x000000012100780c */ /* 0x000fda0003f04070 */
[----:B------:R-:W-:Y:S05]  /*11a0*/  @P0 EXIT ;  /* 0x000000000000094d */ /* 0x000fea0003800000 */
.L_x_14:
[----:B------:R-:W-:-:S08]  /*11b0*/  NOP ;  /* 0x0000000000007918 */ /* 0x000fd00000000000 */
[----:B------:R-:W1:Y:S02]  /*11c0*/  USETMAXREG.TRY_ALLOC.CTAPOOL UP0, 0xe8 ;  /* 0x000000e8000079c8 */ /* 0x000e640008000600 */
[----:B-1----:R-:W-:-:S13]  /*11d0*/  PLOP3.LUT P0, PT, PT, PT, UP0, 0x80, 0x0 ;  /* 0x000000000000781c */ /* 0x002fda0003f0f008 */
[----:B------:R-:W-:Y:S05]  /*11e0*/  @!P0 BRA `(.L_x_14) ;  /* 0xfffffffc00f08947 */ /* 0x000fea000383ffff */
[----:B------:R-:W-:-:S13]  /*11f0*/  LOP3.LUT P0, RZ, R8, 0xff, RZ, 0xc0, !PT ;  /* 0x000000ff08ff7812 */ /* 0x000fda000780c0ff */
[----:B------:R-:W-:Y:S05]  /*1200*/  @!P0 EXIT ;  /* 0x000000000000894d */ /* 0x000fea0003800000 */
[----:B------:R-:W1:Y:S01]  /*1210*/  S2UR UR4, SR_CgaCtaId ;  /* 0x00000000000479c3 */ /* 0x000e620000008800 */
[----:B------:R-:W-:Y:S01]  /*1220*/  VIADD R6, R5, 0xffffffff ;  /* 0xffffffff05067836 */ /* 0x000fe20000000000 */
[----:B------:R-:W-:Y:S01]  /*1230*/  SHF.R.S32.HI R0, RZ, 0x1f, R3 ;  /* 0x0000001fff007819 */ /* 0x000fe20000011403 */
[----:B------:R-:W-:Y:S01]  /*1240*/  UMOV UR41, 0x400 ;  /* 0x0000040000297882 */ /* 0x000fe20000000000 */
[----:B------:R-:W-:Y:S01]  /*1250*/  UISETP.LT.AND UP0, UPT, UR40, 0x1, UPT ;  /* 0x000000012800788c */ /* 0x000fe2000bf01270 */
[----:B------:R-:W-:Y:S01]  /*1260*/  LOP3.LUT R172, R16, 0x1, RZ, 0xfc, !PT ;  /* 0x0000000110ac7812 */ /* 0x000fe200078efcff */
[----:B------:R-:W-:Y:S01]  /*1270*/  USHF.L.U32 UR44, UR40, 0x1, URZ ;  /* 0x00000001282c7899 */ /* 0x000fe2000800063f */
[----:B------:R-:W-:Y:S01]  /*1280*/  R2UR UR42, R6 ;  /* 0x00000000062a72ca */ /* 0x000fe200000e0000 */
[----:B------:R-:W-:Y:S01]  /*1290*/  USEL UR43, UR40, 0x1, UP0 ;  /* 0x00000001282b7887 */ /* 0x000fe20008000000 */
[CC--:B------:R-:W-:Y:S02]  /*12a0*/  LEA.HI R4, R0.reuse, R3.reuse, RZ, 0x2 ;  /* 0x0000000300047211 */ /* 0x0c0fe400078f10ff */
[----:B------:R-:W-:Y:S01]  /*12b0*/  LEA.HI R0, R0, R3, RZ, 0x5 ;  /* 0x0000000300007211 */ /* 0x000fe200078f28ff */
[----:B------:R-:W-:Y:S01]  /*12c0*/  UIADD3 UR43, -UR43, UR40, URZ ;  /* 0x000000282b2b7290 */ /* 0x000fe2000fffe13f */
[----:B------:R-:W-:-:S02]  /*12d0*/  SHF.R.S32.HI R154, RZ, 0x2, R4 ;  /* 0x00000002ff9a7819 */ /* 0x000fc40000011404 */
[----:B------:R-:W-:Y:S02]  /*12e0*/  SHF.R.S32.HI R5, RZ, 0x1f, R4 ;  /* 0x0000001fff057819 */ /* 0x000fe40000011404 */
[----:B------:R-:W-:Y:S02]  /*12f0*/  LOP3.LUT R156, R4, 0xfffffffc, RZ, 0xc0, !PT ;  /* 0xfffffffc049c7812 */ /* 0x000fe400078ec0ff */
[----:B------:R-:W-:Y:S01]  /*1300*/  LEA.HI R5, R5, R154, RZ, 0x3 ;  /* 0x0000009a05057211 */ /* 0x000fe200078f18ff */
[----:B------:R-:W-:Y:S01]  /*1310*/  USHF.L.U32 UR42, UR42, 0x3, URZ ;  /* 0x000000032a2a7899 */ /* 0x000fe2000800063f */
[----:B------:R-:W-:Y:S01]  /*1320*/  ISETP.NE.AND P0, PT, R6, RZ, PT ;  /* 0x000000ff0600720c */ /* 0x000fe20003f05270 */
[----:B------:R-:W-:Y:S01]  /*1330*/  IMAD.IADD R156, R3, 0x1, -R156 ;  /* 0x00000001039c7824 */ /* 0x000fe200078e0a9c */
[----:B------:R-:W-:Y:S01]  /*1340*/  LOP3.LUT R5, R5, 0xfffffff8, RZ, 0xc0, !PT ;  /* 0xfffffff805057812 */ /* 0x000fe200078ec0ff */
[----:B-1----:R-:W-:Y:S01]  /*1350*/  ULEA UR41, UR4, UR41, 0x18 ;  /* 0x0000002904297291 */ /* 0x002fe2000f8ec03f */
[----:B------:R-:W-:Y:S01]  /*1360*/  SEL R173, RZ, 0x1, P0 ;  /* 0x00000001ffad7807 */ /* 0x000fe20000000000 */
[----:B------:R-:W-:Y:S01]  /*1370*/  IMAD.U32 R158, RZ, RZ, UR42 ;  /* 0x0000002aff9e7e24 */ /* 0x000fe2000f8e00ff */
[----:B------:R-:W-:Y:S01]  /*1380*/  ULDC UR4, c[0x0][0x284] ;  /* 0x0000a10000047ab9 */ /* 0x000fe20000000800 */
[----:B------:R-:W-:Y:S01]  /*1390*/  IMAD.IADD R154, R154, 0x1, -R5 ;  /* 0x000000019a9a7824 */ /* 0x000fe200078e0a05 */
[----:B------:R-:W-:Y:S01]  /*13a0*/  UIADD3 UR45, UR41, 0x60, URZ ;  /* 0x00000060292d7890 */ /* 0x000fe2000fffe03f */
[----:B------:R-:W-:-:S02]  /*13b0*/  SHF.R.S32.HI R5, RZ, 0x5, R0 ;  /* 0x00000005ff057819 */ /* 0x000fc40000011400 */
[C---:B------:R-:W-:Y:S02]  /*13c0*/  LOP3.LUT R160, R158.reuse, 0x8, RZ, 0xc0, !PT ;  /* 0x000000089ea07812 */ /* 0x040fe400078ec0ff */
[--C-:B------:R-:W-:Y:S01]  /*13d0*/  SHF.R.S32.HI R155, RZ, 0x1f, R154.reuse ;  /* 0x0000001fff9b7819 */ /* 0x100fe2000001149a */
[C-C-:B------:R-:W-:Y:S01]  /*13e0*/  IMAD R161, R5.reuse, -0x10, -R154.reuse ;  /* 0xfffffff005a17824 */ /* 0x140fe200078e0a9a */
[----:B------:R-:W-:Y:S01]  /*13f0*/  LOP3.LUT R158, R158, 0x8, RZ, 0xc, !PT ;  /* 0x000000089e9e7812 */ /* 0x000fe200078e0cff */
[----:B------:R-:W-:Y:S01]  /*1400*/  IMAD.U32 R157, RZ, RZ, UR45 ;  /* 0x0000002dff9d7e24 */ /* 0x000fe2000f8e00ff */
[----:B------:R-:W-:Y:S01]  /*1410*/  LOP3.LUT R160, R160, 0x18, RZ, 0x3c, !PT ;  /* 0x00000018a0a07812 */ /* 0x000fe200078e3cff */
[----:B------:R-:W-:-:S04]  /*1420*/  IMAD.WIDE R154, R5, 0x10, R154 ;  /* 0x00000010059a7825 */ /* 0x000fc800078e029a */
[----:B------:R-:W-:Y:S02]  /*1430*/  VIADD R159, R157, UR42 ;  /* 0x0000002a9d9f7c36 */ /* 0x000fe40008000000 */
[----:B------:R-:W-:-:S07]  /*1440*/  VIADD R161, R161, UR4 ;  /* 0x00000004a1a17c36 */ /* 0x000fce0008000000 */
.L_x_290:
[----:B------:R-:W-:Y:S01]  /*1450*/  SHF.L.U32 R0, R173, 0x1f, RZ ;  /* 0x0000001fad007819 */ /* 0x000fe200000006ff */
[----:B------:R-:W-:Y:S02]  /*1460*/  ULDC UR4, c[0x0][0x28c] ;  /* 0x0000a30000047ab9 */ /* 0x000fe40000000800 */
[----:B------:R-:W-:Y:S01]  /*1470*/  ISETP.LT.AND P1, PT, RZ, UR4, PT ;  /* 0x00000004ff007c0c */ /* 0x000fe2000bf21270 */
[----:B------:R-:W1:Y:S02]  /*1480*/  SYNCS.PHASECHK.TRANS64.TRYWAIT P0, [R157+UR42], R0 ;  /* 0x000000009d0075a7 */ /* 0x000e64000800016a */
[----:B-1-34-:R-:W-:Y:S10]  /*1490*/  @!P0 BRA `(.L_x_15) ;  /* 0x0000009c00dc8947 */ /* 0x01aff40003800000 */
.L_x_313:
[----:B------:R-:W-:Y:S05]  /*14a0*/  @P1 BRA `(.L_x_16) ;  /* 0x0000000000401947 */ /* 0x000fea0003800000 */
[----:B-1----:R-:W-:Y:S01]  /*14b0*/  MOV R0, 0x0 ;  /* 0x0000000000007802 */ /* 0x002fe20000000f00 */
[----:B------:R-:W-:Y:S01]  /*14c0*/  ULDC.64 UR4, c[0x4][0x68] ;  /* 0x01001a0000047ab9 */ /* 0x000fe20000000a00 */
[----:B------:R-:W-:Y:S01]  /*14d0*/  ULDC.64 UR6, c[0x4][0x8] ;  /* 0x0100020000067ab9 */ /* 0x000fe20000000a00 */
[----:B------:R-:W-:Y:S01]  /*14e0*/  IMAD.U32 R4, RZ, RZ, UR4 ;  /* 0x00000004ff047e24 */ /* 0x000fe2000f8e00ff */
[----:B------:R1:W2:Y:S01]  /*14f0*/  LDC.64 R14, c[0x4][R0] ;  /* 0x01000000000e7b82 */ /* 0x0002a20000000a00 */
[----:B------:R-:W-:Y:S01]  /*1500*/  IMAD.U32 R5, RZ, RZ, UR5 ;  /* 0x00000005ff057e24 */ /* 0x000fe2000f8e00ff */
[----:B------:R-:W-:Y:S01]  /*1510*/  ULDC.64 UR4, c[0x4][0x70] ;  /* 0x01001c0000047ab9 */ /* 0x000fe20000000a00 */
[----:B------:R-:W-:Y:S02]  /*1520*/  IMAD.U32 R10, RZ, RZ, UR6 ;  /* 0x00000006ff0a7e24 */ /* 0x000fe4000f8e00ff */
[----:B------:R-:W-:Y:S02]  /*1530*/  IMAD.U32 R6, RZ, RZ, UR4 ;  /* 0x00000004ff067e24 */ /* 0x000fe4000f8e00ff */
[----:B------:R-:W-:-:S02]  /*1540*/  IMAD.U32 R7, RZ, RZ, UR5 ;  /* 0x00000005ff077e24 */ /* 0x000fc4000f8e00ff */
[----:B------:R-:W-:Y:S02]  /*1550*/  IMAD.U32 R11, RZ, RZ, UR7 ;  /* 0x00000007ff0b7e24 */ /* 0x000fe4000f8e00ff */
[----:B------:R-:W-:Y:S02]  /*1560*/  IMAD.MOV.U32 R8, RZ, RZ, 0x1e1 ;  /* 0x000001e1ff087424 */ /* 0x000fe400078e00ff */
[----:B0-----:R-:W-:Y:S02]  /*1570*/  IMAD.MOV.U32 R12, RZ, RZ, 0x1 ;  /* 0x00000001ff0c7424 */ /* 0x001fe400078e00ff */
[----:B-1----:R-:W-:-:S07]  /*1580*/  IMAD.MOV.U32 R13, RZ, RZ, RZ ;  /* 0x000000ffff0d7224 */ /* 0x002fce00078e00ff */
[----:B------:R-:W-:-:S07]  /*1590*/  LEPC R20, `(.L_x_16) ;  /* 0x000000001014794e */ /* 0x000fce0000000000 */
[----:B--2--5:R-:W-:Y:S05]  /*15a0*/  CALL.ABS.NOINC R14 ;  /* 0x000000000e007343 */ /* 0x024fea0003c00000 */
.L_x_16:
[----:B------:R-:W-:-:S13]  /*15b0*/  ISETP.NE.AND P0, PT, R172, 0x3, PT ;  /* 0x00000003ac00780c */ /* 0x000fda0003f05270 */
[----:B------:R-:W-:Y:S05]  /*15c0*/  @!P0 BRA `(.L_x_17) ;  /* 0x0000000000048947 */ /* 0x000fea0003800000 */
[----:B------:R-:W-:Y:S01]  /*15d0*/  BPT.TRAP 0x1 ;  /* 0x000000040000795c */ /* 0x000fe20000300000 */
.L_x_17:
[----:B------:R-:W-:Y:S02]  /*15e0*/  IMAD.U32 R3, RZ, RZ, UR38 ;  /* 0x00000026ff037e24 */ /* 0x000fe4000f8e00ff */
[----:B-1----:R-:W-:-:S03]  /*15f0*/  IMAD.U32 R0, RZ, RZ, UR39 ;  /* 0x00000027ff007e24 */ /* 0x002fc6000f8e00ff */
[----:B------:R-:W-:Y:S02]  /*1600*/  LEA R3, R3, UR41, 0x3 ;  /* 0x0000002903037c11 */ /* 0x000fe4000f8e18ff */
[----:B------:R-:W-:-:S04]  /*1610*/  SHF.L.U32 R0, R0, 0x1f, RZ ;  /* 0x0000001f00007819 */ /* 0x000fc800000006ff */
[----:B------:R1:W2:Y:S01]  /*1620*/  SYNCS.PHASECHK.TRANS64.TRYWAIT P1, [R3+URZ], R0 ;  /* 0x00000000030075a7 */ /* 0x0002a2000802017f */
[----:B------:R-:W-:Y:S05]  /*1630*/  @!P0 BRA `(.L_x_18) ;  /* 0x0000000000048947 */ /* 0x000fea0003800000 */
[----:B------:R-:W-:Y:S01]  /*1640*/  BPT.TRAP 0x1 ;  /* 0x000000040000795c */ /* 0x000fe20000300000 */
.L_x_18:
[----:B------:R-:W-:-:S05]  /*1650*/  IMAD.U32 R4, RZ, RZ, UR43 ;  /* 0x0000002bff047e24 */ /* 0x000fca000f8e00ff */
[----:B------:R-:W-:Y:S01]  /*1660*/  ISETP.GE.AND P2, PT, R4, 0x1, PT ;  /* 0x000000010400780c */ /* 0x000fe20003f46270 */
[----:B--2---:R-:W-:-:S12]  /*1670*/  @P1 BRA `(.L_x_19) ;  /* 0x0000000000081947 */ /* 0x004fd80003800000 */
[----:B------:R-:W2:Y:S02]  /*1680*/  SYNCS.PHASECHK.TRANS64.TRYWAIT P1, [R3+URZ], R0 ;  /* 0x00000000030075a7 */ /* 0x000ea4000802017f */
[----:B--2---:R-:W-:Y:S05]  /*1690*/  @!P1 BRA `(.L_x_20) ;  /* 0x0000009c00709947 */ /* 0x004fea0003800000 */
.L_x_19:
[----:B------:R-:W-:Y:S05]  /*16a0*/  WARPSYNC.ALL ;  /* 0x0000000000007948 */ /* 0x000fea0003800000 */
[----:B------:R-:W-:Y:S01]  /*16b0*/  UIADD3 UR4, UR41, 0x180, URZ ;  /* 0x0000018029047890 */ /* 0x000fe2000fffe03f */
[----:B------:R-:W-:Y:S01]  /*16c0*/  WARPGROUP.ARRIVE ;  /* 0x00000000000079c5 */ /* 0x000fe20000000000 */
[----:B------:R-:W-:Y:S02]  /*16d0*/  UIADD3 UR5, UR41, 0xa180, URZ ;  /* 0x0000a18029057890 */ /* 0x000fe4000fffe03f */
[----:B------:R-:W-:Y:S02]  /*16e0*/  USHF.R.U32.HI UR4, URZ, 0x4, UR4 ;  /* 0x000000043f047899 */ /* 0x000fe40008011604 */
[----:B------:R-:W-:-:S02]  /*16f0*/  USHF.R.U32.HI UR5, URZ, 0x4, UR5 ;  /* 0x000000043f057899 */ /* 0x000fc40008011605 */
[----:B------:R-:W-:Y:S02]  /*1700*/  ULOP3.LUT UR4, UR4, 0x3fff, URZ, 0xc0, !UPT ;  /* 0x00003fff04047892 */ /* 0x000fe4000f8ec03f */
[----:B------:R-:W-:Y:S02]  /*1710*/  ULOP3.LUT UR5, UR5, 0x3fff, URZ, 0xc0, !UPT ;  /* 0x00003fff05057892 */ /* 0x000fe4000f8ec03f */
[----:B------:R-:W-:Y:S02]  /*1720*/  ULOP3.LUT UR8, UR4, 0x10000, URZ, 0xfc, !UPT ;  /* 0x0001000004087892 */ /* 0x000fe4000f8efc3f */
[----:B------:R-:W-:Y:S02]  /*1730*/  ULOP3.LUT UR9, UR5, 0x10000, URZ, 0xfc, !UPT ;  /* 0x0001000005097892 */ /* 0x000fe4000f8efc3f */
[----:B------:R-:W-:Y:S02]  /*1740*/  ULEA UR10, UR38, UR8, 0x9 ;  /* 0x00000008260a7291 */ /* 0x000fe4000f8e483f */
[----:B------:R-:W-:Y:S01]  /*1750*/  ULEA UR11, UR38, UR9, 0xb ;  /* 0x00000009260b7291 */ /* 0x000fe2000f8e583f */
[----:B------:R-:W-:Y:S01]  /*1760*/  UMOV UR5, 0x40000040 ;  /* 0x4000004000057882 */ /* 0x000fe20000000000 */
[----:B------:R-:W-:-:S03]  /*1770*/  UMOV UR7, 0x40000040 ;  /* 0x4000004000077882 */ /* 0x000fc60000000000 */
[----:B------:R-:W-:Y:S02]  /*1780*/  UMOV UR4, UR10 ;  /* 0x0000000a00047c82 */ /* 0x000fe40008000000 */
[----:B------:R-:W-:Y:S02]  /*1790*/  UMOV UR6, UR11 ;  /* 0x0000000b00067c82 */ /* 0x000fe40008000000 */
[----:B------:R-:W-:Y:S01]  /*17a0*/  HGMMA.64x256x16.F32.BF16 R24, gdesc[UR4], RZ, !UPT, gsb0 ;  /* 0x03e00000041879f0 */ /* 0x000fe2000c0018ff */
[----:B------:R-:W-:Y:S02]  /*17b0*/  UIADD3 UR4, UR10, 0x2, URZ ;  /* 0x000000020a047890 */ /* 0x000fe4000fffe03f */
[----:B------:R-:W-:Y:S01]  /*17c0*/  UIADD3 UR6, UR11, 0x2, URZ ;  /* 0x000000020b067890 */ /* 0x000fe2000fffe03f */
[----:B------:R-:W-:Y:S01]  /*17d0*/  UMOV UR5, 0x40000040 ;  /* 0x4000004000057882 */ /* 0x000fe20000000000 */
[----:B------:R-:W-:Y:S01]  /*17e0*/  UMOV UR7, 0x40000040 ;  /* 0x4000004000077882 */ /* 0x000fe20000000000 */
[----:B------:R-:W-:-:S02]  /*17f0*/  WARPGROUP.DEPBAR.LE gsb0, 0x0 ;  /* 0x00008000000079c5 */ /* 0x000fc40000010000 */
[----:B------:R-:W-:-:S15]  /*1800*/  WARPGROUP.ARRIVE ;  /* 0x00000000000079c5 */ /* 0x000fde0000000000 */
[----:B------:R-:W-:-:S05]  /*1810*/  NOP ;  /* 0x0000000000007918 */ /* 0x000fca0000000000 */
[----:B------:R-:W-:Y:S01]  /*1820*/  HGMMA.64x256x16.F32.BF16 R24, gdesc[UR4], R24, gsb0 ;  /* 0x03e00000041879f0 */ /* 0x000fe20008001818 */
[----:B------:R-:W-:Y:S02]  /*1830*/  UIADD3 UR4, UR10, 0x4, URZ ;  /* 0x000000040a047890 */ /* 0x000fe4000fffe03f */
[----:B------:R-:W-:Y:S01]  /*1840*/  UIADD3 UR6, UR11, 0x4, URZ ;  /* 0x000000040b067890 */ /* 0x000fe2000fffe03f */
[----:B------:R-:W-:Y:S01]  /*1850*/  UMOV UR5, 0x40000040 ;  /* 0x4000004000057882 */ /* 0x000fe20000000000 */
[----:B------:R-:W-:Y:S01]  /*1860*/  UMOV UR7, 0x40000040 ;  /* 0x4000004000077882 */ /* 0x000fe20000000000 */
[----:B------:R-:W-:Y:S02]  /*1870*/  WARPGROUP.DEPBAR.LE gsb0, 0x0 ;  /* 0x00008000000079c5 */ /* 0x000fe40000010000 */
        /* <DEDUP_REMOVED lines=10> */
[----:B------:R-:W-:Y:S03]  /*1920*/  HGMMA.64x256x16.F32.BF16 R24, gdesc[UR4], R24, gsb0 ;  /* 0x03e00000041879f0 */ /* 0x000fe60008001818 */
[----:B------:R-:W-:Y:S02]  /*1930*/  WARPGROUP.DEPBAR.LE gsb0, 0x0 ;  /* 0x00008000000079c5 */ /* 0x000fe40000010000 */
[----:B------:R-:W-:Y:S05]  /*1940*/  @!P2 BRA `(.L_x_21) ;  /* 0x00000004001ca947 */ /* 0x000fea0003800000 */
[----:B------:R-:W-:Y:S01]  /*1950*/  UIADD3 UR4, UR38, 0x1, URZ ;  /* 0x0000000126047890 */ /* 0x000fe2000fffe03f */
[----:B-12---:R-:W-:Y:S01]  /*1960*/  IMAD.U32 R0, RZ, RZ, UR43 ;  /* 0x0000002bff007e24 */ /* 0x006fe2000f8e00ff */
[----:B------:R-:W-:Y:S02]  /*1970*/  UMOV UR11, UR38 ;  /* 0x00000026000b7c82 */ /* 0x000fe40008000000 */
[----:B------:R-:W-:-:S04]  /*1980*/  UISETP.NE.AND UP0, UPT, UR4, 0x5, UPT ;  /* 0x000000050400788c */ /* 0x000fc8000bf05270 */
[----:B------:R-:W-:Y:S02]  /*1990*/  USEL UR5, URZ, 0x1, UP0 ;  /* 0x000000013f057887 */ /* 0x000fe40008000000 */
[----:B------:R-:W-:Y:S02]  /*19a0*/  USEL UR10, UR4, URZ, UP0 ;  /* 0x0000003f040a7287 */ /* 0x000fe40008000000 */
[----:B------:R-:W-:-:S06]  /*19b0*/  ULOP3.LUT UR5, UR39, UR5, URZ, 0x3c, !UPT ;  /* 0x0000000527057292 */ /* 0x000fcc000f8e3c3f */
[----:B------:R-:W-:-:S07]  /*19c0*/  IMAD.U32 R5, RZ, RZ, UR5 ;  /* 0x00000005ff057e24 */ /* 0x000fce000f8e00ff */
.L_x_28:
[----:B-12---:R-:W-:Y:S05]  /*19d0*/  @!P0 BRA `(.L_x_22) ;  /* 0x0000000000048947 */ /* 0x006fea0003800000 */
[----:B------:R-:W-:Y:S01]  /*19e0*/  BPT.TRAP 0x1 ;  /* 0x000000040000795c */ /* 0x000fe20000300000 */
.L_x_22:
[----:B------:R-:W-:Y:S01]  /*19f0*/  ULEA UR4, UR10, UR41, 0x3 ;  /* 0x000000290a047291 */ /* 0x000fe2000f8e183f */
[----:B------:R-:W-:-:S08]  /*1a00*/  SHF.L.U32 R3, R5, 0x1f, RZ ;  /* 0x0000001f05037819 */ /* 0x000fd000000006ff */
[----:B------:R1:W2:Y:S01]  /*1a10*/  SYNCS.PHASECHK.TRANS64.TRYWAIT P1, [UR4], R3 ;  /* 0x00000003ff0075a7 */ /* 0x0002a20008020144 */
[----:B------:R-:W-:Y:S05]  /*1a20*/  @!P0 BRA `(.L_x_23) ;  /* 0x0000000000048947 */ /* 0x000fea0003800000 */
[----:B------:R-:W-:Y:S01]  /*1a30*/  BPT.TRAP 0x1 ;  /* 0x000000040000795c */ /* 0x000fe20000300000 */
.L_x_23:
[----:B--2---:R-:W-:Y:S05]  /*1a40*/  @P1 BRA `(.L_x_24) ;  /* 0x0000000000081947 */ /* 0x004fea0003800000 */
[----:B------:R-:W2:Y:S02]  /*1a50*/  SYNCS.PHASECHK.TRANS64.TRYWAIT P1, [UR4], R3 ;  /* 0x00000003ff0075a7 */ /* 0x000ea40008020144 */
[----:B--2---:R-:W-:Y:S05]  /*1a60*/  @!P1 BRA `(.L_x_25) ;  /* 0x0000009800909947 */ /* 0x004fea0003800000 */
.L_x_24:
[----:B------:R-:W-:Y:S01]  /*1a70*/  ULEA UR12, UR10, UR8, 0x9 ;  /* 0x000000080a0c7291 */ /* 0x000fe2000f8e483f */
[----:B------:R-:W-:Y:S01]  /*1a80*/  WARPGROUP.ARRIVE ;  /* 0x00000000000079c5 */ /* 0x000fe20000000000 */
[----:B------:R-:W-:Y:S01]  /*1a90*/  ULEA UR13, UR10, UR9, 0xb ;  /* 0x000000090a0d7291 */ /* 0x000fe2000f8e583f */
[----:B------:R-:W-:Y:S01]  /*1aa0*/  UMOV UR5, 0x40000040 ;  /* 0x4000004000057882 */ /* 0x000fe20000000000 */
[----:B------:R-:W-:-:S03]  /*1ab0*/  UMOV UR7, 0x40000040 ;  /* 0x4000004000077882 */ /* 0x000fc60000000000 */
[----:B------:R-:W-:Y:S02]  /*1ac0*/  UMOV UR4, UR12 ;  /* 0x0000000c00047c82 */ /* 0x000fe40008000000 */
[----:B------:R-:W-:Y:S02]  /*1ad0*/  UMOV UR6, UR13 ;  /* 0x0000000d00067c82 */ /* 0x000fe40008000000 */
[----:B------:R-:W-:Y:S01]  /*1ae0*/  HGMMA.64x256x16.F32.BF16 R24, gdesc[UR4], R24, gsb0 ;  /* 0x03e00000041879f0 */ /* 0x000fe20008001818 */
        /* <DEDUP_REMOVED lines=26> */
[----:B------:R-:W-:Y:S01]  /*1c90*/  BPT.TRAP 0x1 ;  /* 0x000000040000795c */ /* 0x000fe20000300000 */
.L_x_26:
[----:B------:R-:W-:Y:S01]  /*1ca0*/  ULEA UR4, UR11, UR41, 0x3 ;  /* 0x000000290b047291 */ /* 0x000fe2000f8e183f */
[----:B------:R-:W-:-:S03]  /*1cb0*/  ISETP.GT.U32.AND P1, PT, R16, 0x1, PT ;  /* 0x000000011000780c */ /* 0x000fc60003f24070 */
[----:B------:R-:W-:-:S04]  /*1cc0*/  UIADD3 UR4, UR4, 0x28, URZ ;  /* 0x0000002804047890 */ /* 0x000fc8000fffe03f */
[----:B------:R-:W-:-:S09]  /*1cd0*/  UPRMT UR4, URZ, 0x654, UR4 ;  /* 0x000006543f047896 */ /* 0x000fd20008000004 */
[----:B------:R-:W-:Y:S01]  /*1ce0*/  SYNCS.ARRIVE.TRANS64.RED.A1T0 RZ, [UR4], RZ ;  /* 0x000000ffffff79a7 */ /* 0x000fe20008100404 */
[----:B------:R-:W-:Y:S05]  /*1cf0*/  @P1 BRA `(.L_x_27) ;  /* 0x0000000000041947 */ /* 0x000fea0003800000 */
[----:B------:R-:W-:Y:S01]  /*1d00*/  BPT.TRAP 0x1 ;  /* 0x000000040000795c */ /* 0x000fe20000300000 */
.L_x_27:
[----:B------:R-:W-:Y:S01]  /*1d10*/  UIADD3 UR10, UR10, 0x1, URZ ;  /* 0x000000010a0a7890 */ /* 0x000fe2000fffe03f */
[C---:B------:R-:W-:Y:S01]  /*1d20*/  ISETP.GT.AND P1, PT, R0.reuse, 0x1, PT ;  /* 0x000000010000780c */ /* 0x040fe20003f24270 */
[----:B------:R-:W-:Y:S01]  /*1d30*/  UIADD3 UR11, UR11, 0x1, URZ ;  /* 0x000000010b0b7890 */ /* 0x000fe2000fffe03f */
[----:B------:R-:W-:Y:S01]  /*1d40*/  VIADD R0, R0, 0xffffffff ;  /* 0xffffffff00007836 */ /* 0x000fe20000000000 */
[----:B------:R-:W-:Y:S02]  /*1d50*/  UISETP.NE.AND UP0, UPT, UR10, 0x5, UPT ;  /* 0x000000050a00788c */ /* 0x000fe4000bf05270 */
[----:B------:R-:W-:Y:S02]  /*1d60*/  UISETP.NE.AND UP1, UPT, UR11, 0x5, UPT ;  /* 0x000000050b00788c */ /* 0x000fe4000bf25270 */
[----:B------:R-:W-:Y:S02]  /*1d70*/  USEL UR4, URZ, 0x1, UP0 ;  /* 0x000000013f047887 */ /* 0x000fe40008000000 */
[----:B------:R-:W-:-:S02]  /*1d80*/  USEL UR10, UR10, URZ, UP0 ;  /* 0x0000003f0a0a7287 */ /* 0x000fc40008000000 */
[----:B------:R-:W-:Y:S02]  /*1d90*/  USEL UR11, UR11, URZ, UP1 ;  /* 0x0000003f0b0b7287 */ /* 0x000fe40008800000 */
[----:B------:R-:W-:Y:S01]  /*1da0*/  LOP3.LUT R5, R5, UR4, RZ, 0x3c, !PT ;  /* 0x0000000405057c12 */ /* 0x000fe2000f8e3cff */
[----:B------:R-:W-:Y:S09]  /*1db0*/  @P1 BRA `(.L_x_28) ;  /* 0xfffffffc00041947 */ /* 0x000ff2000383ffff */
.L_x_21:
[----:B-12---:R-:W1:Y:S01]  /*1dc0*/  LDC R0, c[0x0][0x28c] ;  /* 0x0000a300ff007b82 */ /* 0x006e620000000800 */
[----:B------:R2:W-:Y:S01]  /*1dd0*/  SYNCS.ARRIVE.TRANS64.A1T0 RZ, [R158+UR45], RZ ;  /* 0x000000ff9eff79a7 */ /* 0x0005e2000810002d */
[----:B-1----:R-:W-:-:S13]  /*1de0*/  ISETP.GE.AND P1, PT, R0, 0x1, PT ;  /* 0x000000010000780c */ /* 0x002fda0003f26270 */
[----:B--2---:R-:W-:Y:S05]  /*1df0*/  @!P1 BRA `(.L_x_29) ;  /* 0x0000000000349947 */ /* 0x004fea0003800000 */
[----:B------:R-:W-:Y:S05]  /*1e00*/  @!P0 BRA `(.L_x_30) ;  /* 0x0000000000048947 */ /* 0x000fea0003800000 */
[----:B------:R-:W-:Y:S01]  /*1e10*/  BPT.TRAP 0x1 ;  /* 0x000000040000795c */ /* 0x000fe20000300000 */
.L_x_30:
[----:B------:R-:W-:Y:S01]  /*1e20*/  UIADD3 UR6, UR43, UR38, URZ ;  /* 0x000000262b067290 */ /* 0x000fe2000fffe03f */
[----:B------:R-:W-:-:S03]  /*1e30*/  ISETP.GT.U32.AND P0, PT, R16, 0x1, PT ;  /* 0x000000011000780c */ /* 0x000fc60003f04070 */
[----:B------:R-:W-:-:S04]  /*1e40*/  UIMAD.WIDE.U32 UR4, UR6, -0x33333333, URZ ;  /* 0xcccccccd060478a5 */ /* 0x000fc8000f8e003f */
[----:B------:R-:W-:-:S04]  /*1e50*/  USHF.R.U32.HI UR4, URZ, 0x2, UR5 ;  /* 0x000000023f047899 */ /* 0x000fc80008011605 */
[----:B------:R-:W-:-:S04]  /*1e60*/  UIMAD UR6, UR4, -0x5, UR6 ;  /* 0xfffffffb040678a4 */ /* 0x000fc8000f8e0206 */
[----:B------:R-:W-:-:S04]  /*1e70*/  ULEA UR6, UR6, UR41, 0x3 ;  /* 0x0000002906067291 */ /* 0x000fc8000f8e183f */
[----:B------:R-:W-:-:S04]  /*1e80*/  UIADD3 UR6, UR6, 0x28, URZ ;  /* 0x0000002806067890 */ /* 0x000fc8000fffe03f */
[----:B------:R-:W-:-:S09]  /*1e90*/  UPRMT UR6, URZ, 0x654, UR6 ;  /* 0x000006543f067896 */ /* 0x000fd20008000006 */
[----:B------:R-:W-:Y:S01]  /*1ea0*/  SYNCS.ARRIVE.TRANS64.RED.A1T0 RZ, [UR6], RZ ;  /* 0x000000ffffff79a7 */ /* 0x000fe20008100406 */
[----:B------:R-:W-:Y:S05]  /*1eb0*/  @P0 BRA `(.L_x_29) ;  /* 0x0000000000040947 */ /* 0x000fea0003800000 */
[----:B------:R-:W-:Y:S01]  /*1ec0*/  BPT.TRAP 0x1 ;  /* 0x000000040000795c */ /* 0x000fe20000300000 */
.L_x_29:
[----:B------:R-:W-:Y:S01]  /*1ed0*/  SHF.L.U32 R0, R173, 0x1f, RZ ;  /* 0x0000001fad007819 */ /* 0x000fe200000006ff */
[----:B------:R-:W-:Y:S01]  /*1ee0*/  UIADD3 UR38, UR44, UR38, URZ ;  /* 0x000000262c267290 */ /* 0x000fe2000fffe03f */
[----:B------:R-:W1:Y:S01]  /*1ef0*/  LDC R15, c[0x0][0x288] ;  /* 0x0000a200ff0f7b82 */ /* 0x000e620000000800 */
[----:B------:R-:W-:Y:S01]  /*1f00*/  UISETP.GE.U32.AND UP1, UPT, UR44, 0x5, UPT ;  /* 0x000000052c00788c */ /* 0x000fe2000bf26070 */
[----:B------:R-:W-:Y:S01]  /*1f10*/  IMAD.SHL.U32 R8, R156, 0x2, RZ ;  /* 0x000000029c087824 */ /* 0x000fe200078e00ff */
[----:B------:R-:W-:Y:S02]  /*1f20*/  UISETP.GT.U32.AND UP0, UPT, UR38, 0x4, UPT ;  /* 0x000000042600788c */ /* 0x000fe4000bf04070 */
[----:B------:R-:W-:Y:S02]  /*1f30*/  UIMAD.WIDE.U32 UR4, UR38, -0x33333333, URZ ;  /* 0xcccccccd260478a5 */ /* 0x000fe4000f8e003f */
[----:B------:R-:W-:Y:S01]  /*1f40*/  UISETP.LT.U32.AND UP0, UPT, UR44, 0x5, UP0 ;  /* 0x000000052c00788c */ /* 0x000fe20008701070 */
[----:B------:R-:W2:Y:S01]  /*1f50*/  SYNCS.PHASECHK.TRANS64.TRYWAIT P0, [R157+UR42+0x10], R0 ;  /* 0x000010009d0075a7 */ /* 0x000ea2000800016a */
[----:B------:R-:W-:Y:S01]  /*1f60*/  USHF.R.U32.HI UR4, URZ, 0x2, UR5 ;  /* 0x000000023f047899 */ /* 0x000fe20008011605 */
[----:B------:R-:W-:Y:S01]  /*1f70*/  SHF.R.S32.HI R9, RZ, 0x1f, R8 ;  /* 0x0000001fff097819 */ /* 0x000fe20000011408 */
[----:B------:R-:W-:-:S02]  /*1f80*/  USEL UR6, URZ, 0x1, !UP0 ;  /* 0x000000013f067887 */ /* 0x000fc4000c000000 */
[----:B------:R-:W-:Y:S02]  /*1f90*/  UIMAD UR38, UR4, -0x5, UR38 ;  /* 0xfffffffb042678a4 */ /* 0x000fe4000f8e0226 */
[----:B------:R-:W-:-:S04]  /*1fa0*/  ULOP3.LUT UR39, UR39, UR6, URZ, 0x3c, !UPT ;  /* 0x0000000627277292 */ /* 0x000fc8000f8e3c3f */
[----:B------:R-:W-:Y:S01]  /*1fb0*/  @UP1 ULOP3.LUT UR39, UR39, 0x1, UR4, 0x78, !UPT ;  /* 0x0000000127271892 */ /* 0x000fe2000f8e7804 */
[----:B-12---:R-:W-:Y:S11]  /*1fc0*/  @!P0 BRA `(.L_x_31) ;  /* 0x0000009400508947 */ /* 0x006ff60003800000 */
.L_x_314:
[----:B------:R-:W-:Y:S01]  /*1fd0*/  IMAD.SHL.U32 R14, R19, 0x40, RZ ;  /* 0x00000040130e7824 */ /* 0x000fe200078e00ff */
[----:B------:R-:W-:Y:S01]  /*1fe0*/  ULDC UR6, c[0x0][0x284] ;  /* 0x0000a10000067ab9 */ /* 0x000fe20000000800 */
[----:B0-----:R-:W-:Y:S01]  /*1ff0*/  IMAD.SHL.U32 R12, R22, 0x100, RZ ;  /* 0x00000100160c7824 */ /* 0x001fe200078e00ff */
[----:B------:R-:W-:Y:S01]  /*2000*/  SHF.R.S32.HI R165, RZ, 0x1f, R2 ;  /* 0x0000001fffa57819 */ /* 0x000fe20000011402 */
[----:B------:R-:W-:Y:S01]  /*2010*/  ULDC.64 UR4, c[0x0][0x5d0] ;  /* 0x0001740000047ab9 */ /* 0x000fe20000000a00 */
[----:B------:R-:W-:Y:S01]  /*2020*/  ISETP.GE.AND P0, PT, R14, UR6, PT ;  /* 0x000000060e007c0c */ /* 0x000fe2000bf06270 */
[----:B------:R-:W-:Y:S01]  /*2030*/  IMAD.WIDE.U32 R4, R2, UR4, R8 ;  /* 0x0000000402047c25 */ /* 0x000fe2000f8e0008 */
[----:B------:R-:W-:Y:S02]  /*2040*/  SHF.R.S32.HI R13, RZ, 0x1f, R12 ;  /* 0x0000001fff0d7819 */ /* 0x000fe4000001140c */
[C---:B------:R-:W-:Y:S01]  /*2050*/  ISETP.GE.OR P0, PT, R12.reuse, R15, P0 ;  /* 0x0000000f0c00720c */ /* 0x040fe20000706670 */
[----:B------:R-:W-:Y:S01]  /*2060*/  IMAD R3, R165, UR4, RZ ;  /* 0x00000004a5037c24 */ /* 0x000fe2000f8e02ff */
[----:B------:R-:W-:-:S03]  /*2070*/  IADD3 R6, P1, R12, R4, RZ ;  /* 0x000000040c067210 */ /* 0x000fc60007f3e0ff */
[----:B------:R-:W-:-:S05]  /*2080*/  IMAD R3, R2, UR5, R3 ;  /* 0x0000000502037c24 */ /* 0x000fca000f8e0203 */
[----:B------:R-:W-:-:S03]  /*2090*/  IADD3.X R7, R13, R5, R3, P1, !PT ;  /* 0x000000050d077210 */ /* 0x000fc60000ffe403 */
[----:B------:R-:W-:Y:S05]  /*20a0*/  @P0 BRA `(.L_x_32) ;  /* 0x0000007c000c0947 */ /* 0x000fea0003800000 */
[----:B------:R-:W0:Y:S01]  /*20b0*/  LDC.64 R10, c[0x0][0x5c8] ;  /* 0x00017200ff0a7b82 */ /* 0x000e220000000a00 */
[----:B-----5:R-:W-:Y:S01]  /*20c0*/  FSETP.NEU.AND P0, PT, R152, RZ, PT ;  /* 0x000000ff9800720b */ /* 0x020fe20003f0d000 */
[----:B------:R-:W-:Y:S01]  /*20d0*/  IMAD R3, R156, -0x2, R15 ;  /* 0xfffffffe9c037824 */ /* 0x000fe200078e020f */
[----:B------:R-:W-:Y:S01]  /*20e0*/  BSSY B0, `(.L_x_32) ;  /* 0x00007bf000007945 */ /* 0x000fe20003800000 */
[----:B------:R-:W-:-:S04]  /*20f0*/  IMAD.WIDE R162, R19, 0x40, R154 ;  /* 0x0000004013a27825 */ /* 0x000fc800078e029a */
[----:B-1----:R-:W-:Y:S02]  /*2100*/  IMAD.IADD R0, R3, 0x1, -R12 ;  /* 0x0000000103007824 */ /* 0x002fe400078e0a0c */
[----:B------:R-:W-:-:S03]  /*2110*/  IMAD.IADD R3, R161, 0x1, -R14 ;  /* 0x00000001a1037824 */ /* 0x000fc600078e0a0e */
[----:B------:R-:W-:-:S04]  /*2120*/  ISETP.GT.AND P2, PT, R0, RZ, PT ;  /* 0x000000ff0000720c */ /* 0x000fc80003f44270 */
[----:B------:R-:W-:Y:S01]  /*2130*/  ISETP.GT.AND P1, PT, R3, RZ, P2 ;  /* 0x000000ff0300720c */ /* 0x000fe20001724270 */
[-C--:B0-----:R-:W-:Y:S02]  /*2140*/  IMAD R4, R163, R10.reuse, RZ ;  /* 0x0000000aa3047224 */ /* 0x081fe400078e02ff */
[----:B------:R-:W-:-:S04]  /*2150*/  IMAD.WIDE.U32 R6, R162, R10, R6 ;  /* 0x0000000aa2067225 */ /* 0x000fc800078e0006 */
[----:B------:R-:W-:-:S04]  /*2160*/  IMAD R5, R162, R11, R4 ;  /* 0x0000000ba2057224 */ /* 0x000fc800078e0204 */
[----:B------:R-:W-:Y:S01]  /*2170*/  IMAD.IADD R179, R7, 0x1, R5 ;  /* 0x0000000107b37824 */ /* 0x000fe200078e0205 */
[----:B------:R-:W-:Y:S06]  /*2180*/  @!P0 BRA `(.L_x_33) ;  /* 0x0000005400a08947 */ /* 0x000fec0003800000 */
[----:B------:R-:W0:Y:S01]  /*2190*/  LDC.64 R20, c[0x0][0x5b8] ;  /* 0x00016e00ff147b82 */ /* 0x000e220000000a00 */
[----:B------:R-:W-:-:S07]  /*21a0*/  ULDC.64 UR4, c[0x0][0x5c0] ;  /* 0x0001700000047ab9 */ /* 0x000fce0000000a00 */
[----:B------:R-:W1:Y:S08]  /*21b0*/  LDC.64 R166, c[0x0][0x5b0] ;  /* 0x00016c00ffa67b82 */ /* 0x000e700000000a00 */
[----:B------:R-:W2:Y:S01]  /*21c0*/  LDC.64 R14, c[0x0][0x5a8] ;  /* 0x00016a00ff0e7b82 */ /* 0x000ea20000000a00 */
[-C--:B0-----:R-:W-:Y:S02]  /*21d0*/  IMAD R7, R165, R20.reuse, RZ ;  /* 0x00000014a5077224 */ /* 0x081fe400078e02ff */
[----:B------:R-:W-:-:S04]  /*21e0*/  IMAD.WIDE.U32 R4, R2, R20, R8 ;  /* 0x0000001402047225 */ /* 0x000fc800078e0008 */
[----:B------:R-:W-:Y:S01]  /*21f0*/  IMAD R175, R2, R21, R7 ;  /* 0x0000001502af7224 */ /* 0x000fe200078e0207 */
[----:B------:R-:W-:Y:S01]  /*2200*/  IADD3 R164, P0, R12, R4, RZ ;  /* 0x000000040ca47210 */ /* 0x000fe20007f1e0ff */
[----:B-1----:R-:W-:-:S03]  /*2210*/  IMAD R4, R163, R166, RZ ;  /* 0x000000a6a3047224 */ /* 0x002fc600078e02ff */
[----:B------:R-:W-:Y:S01]  /*2220*/  IADD3.X R165, R13, R5, R175, P0, !PT ;  /* 0x000000050da57210 */ /* 0x000fe200007fe4af */
[C---:B------:R-:W-:Y:S02]  /*2230*/  IMAD R177, R162.reuse, R167, R4 ;  /* 0x000000a7a2b17224 */ /* 0x040fe400078e0204 */
[----:B------:R-:W-:-:S04]  /*2240*/  IMAD.WIDE.U32 R4, R162, R166, R164 ;  /* 0x000000a6a2047225 */ /* 0x000fc800078e00a4 */
[----:B------:R-:W-:Y:S01]  /*2250*/  IMAD.IADD R5, R5, 0x1, R177 ;  /* 0x0000000105057824 */ /* 0x000fe200078e02b1 */
[----:B--2---:R-:W-:-:S04]  /*2260*/  LEA R168, P0, R4, R14, 0x1 ;  /* 0x0000000e04a87211 */ /* 0x004fc800078008ff */
[----:B------:R-:W-:-:S05]  /*2270*/  LEA.HI.X R169, R4, R15, R5, 0x1, P0 ;  /* 0x0000000f04a97211 */ /* 0x000fca00000f0c05 */
[----:B------:R0:W2:Y:S01]  /*2280*/  @P1 LDG.E.LTC128B.U16 R19, desc[UR36][R168.64] ;  /* 0x00000024a8131981 */ /* 0x0000a2000c1e1520 */
[----:B------:R-:W-:Y:S01]  /*2290*/  IMAD.WIDE.U32 R4, R162, R166, R12 ;  /* 0x000000a6a2047225 */ /* 0x000fe200078e000c */
[----:B------:R-:W-:Y:S02]  /*22a0*/  BSSY B1, `(.L_x_34) ;  /* 0x0000014000017945 */ /* 0x000fe40003800000 */
[----:B------:R-:W-:-:S04]  /*22b0*/  IADD3 R170, P0, R8, R4, RZ ;  /* 0x0000000408aa7210 */ /* 0x000fc80007f1e0ff */
[----:B------:R-:W-:Y:S01]  /*22c0*/  IADD3.X R171, R9, R177, R5, P0, !PT ;  /* 0x000000b109ab7210 */ /* 0x000fe200007fe405 */
[----:B0-----:R-:W-:Y:S01]  /*22d0*/  IMAD.SHL.U32 R168, R166, 0x8, RZ ;  /* 0x00000008a6a87824 */ /* 0x001fe200078e00ff */
[----:B------:R-:W-:Y:S02]  /*22e0*/  LEA R4, P0, R6, UR4, 0x1 ;  /* 0x0000000406047c11 */ /* 0x000fe4000f8008ff */
[----:B------:R-:W-:Y:S01]  /*22f0*/  SHF.L.U64.HI R169, R166, 0x3, R167 ;  /* 0x00000003a6a97819 */ /* 0x000fe200000102a7 */
[----:B------:R-:W-:Y:S01]  /*2300*/  IMAD.WIDE.U32 R170, R2, R20, R170 ;  /* 0x0000001402aa7225 */ /* 0x000fe200078e00aa */
[----:B------:R-:W-:Y:S02]  /*2310*/  LEA.HI.X R5, R6, UR5, R179, 0x1, P0 ;  /* 0x0000000506057c11 */ /* 0x000fe400080f0cb3 */
[----:B------:R-:W-:Y:S02]  /*2320*/  ISETP.GT.AND P0, PT, R0, 0x1, PT ;  /* 0x000000010000780c */ /* 0x000fe40003f04270 */
[----:B------:R-:W-:-:S02]  /*2330*/  LEA R6, P4, R170, R14, 0x1 ;  /* 0x0000000eaa067211 */ /* 0x000fc400078808ff */
[----:B------:R-:W-:Y:S01]  /*2340*/  ISETP.GT.AND P3, PT, R3, RZ, P0 ;  /* 0x000000ff0300720c */ /* 0x000fe20000764270 */
[----:B--2---:R-:W-:-:S04]  /*2350*/  IMAD.U32 R7, R19, 0x10000, RZ ;  /* 0x0001000013077824 */ /* 0x004fc800078e00ff */
[----:B------:R-:W-:-:S04]  /*2360*/  FMUL R7, R7, R152 ;  /* 0x0000009807077220 */ /* 0x000fc80000400000 */
[----:B------:R-:W-:-:S05]  /*2370*/  FFMA R7, R24, R153, R7 ;  /* 0x0000009918077223 */ /* 0x000fca0000000007 */
[----:B------:R-:W-:Y:S01]  /*2380*/  F2FP.BF16.F32.PACK_AB R21, RZ, R7 ;  /* 0x00000007ff15723e */ /* 0x000fe200000010ff */
[----:B------:R-:W-:-:S04]  /*2390*/  IMAD.IADD R7, R175, 0x1, R171 ;  /* 0x00000001af077824 */ /* 0x000fc800078e02ab */
[----:B------:R0:W-:Y:S01]  /*23a0*/  @P1 STG.E.U16 desc[UR36][R4.64], R21 ;  /* 0x0000001504001986 */ /* 0x0001e2000c101524 */
[----:B------:R-:W-:Y:S01]  /*23b0*/  LEA.HI.X R7, R170, R15, R7, 0x1, P4 ;  /* 0x0000000faa077211 */ /* 0x000fe200020f0c07 */
[----:B------:R-:W-:Y:S06]  /*23c0*/  @!P3 BRA `(.L_x_35) ;  /* 0x000000000004b947 */ /* 0x000fec0003800000 */
[----:B------:R1:W5:Y:S02]  /*23d0*/  LDG.E.LTC128B.U16 R19, desc[UR36][R6.64+0x2] ;  /* 0x0000022406137981 */ /* 0x000364000c1e1520 */
.L_x_35:
[----:B------:R-:W-:Y:S05]  /*23e0*/  BSYNC B1 ;  /* 0x0000000000017941 */ /* 0x000fea0003800000 */
.L_x_34:
[----:B0----5:R-:W-:Y:S01]  /*23f0*/  IMAD.U32 R21, R19, 0x10000, RZ ;  /* 0x0001000013157824 */ /* 0x021fe200078e00ff */
[----:B------:R-:W-:Y:S01]  /*2400*/  ISETP.GT.AND P2, PT, R3, 0x8, P2 ;  /* 0x000000080300780c */ /* 0x000fe20001744270 */
[----:B------:R-:W-:-:S04]  /*2410*/  IMAD.WIDE.U32 R168, R162, R166, R168 ;  /* 0x000000a6a2a87225 */ /* 0x000fc800078e00a8 */
[----:B------:R-:W-:Y:S01]  /*2420*/  FMUL R22, R21, R152 ;  /* 0x0000009815167220 */ /* 0x000fe20000400000 */
[----:B------:R-:W-:Y:S01]  /*2430*/  IMAD.IADD R177, R177, 0x1, R169 ;  /* 0x00000001b1b17824 */ /* 0x000fe200078e02a9 */
[----:B------:R-:W-:Y:S02]  /*2440*/  IADD3 R21, P1, R164, R168, RZ ;  /* 0x000000a8a4157210 */ /* 0x000fe40007f3e0ff */
[----:B------:R-:W-:-:S03]  /*2450*/  FFMA R22, R25, R153, R22 ;  /* 0x0000009919167223 */ /* 0x000fc60000000016 */
[----:B------:R-:W-:Y:S01]  /*2460*/  IMAD.X R164, R177, 0x1, R165, P1 ;  /* 0x00000001b1a47824 */ /* 0x000fe200008e06a5 */
[C---:B------:R-:W-:Y:S02]  /*2470*/  LEA R24, P1, R21.reuse, R14, 0x1 ;  /* 0x0000000e15187211 */ /* 0x040fe400078208ff */
[----:B------:R-:W-:Y:S02]  /*2480*/  F2FP.BF16.F32.PACK_AB R22, RZ, R22 ;  /* 0x00000016ff16723e */ /* 0x000fe400000010ff */
[----:B------:R-:W-:Y:S02]  /*2490*/  LEA.HI.X R25, R21, R15, R164, 0x1, P1 ;  /* 0x0000000f15197211 */ /* 0x000fe400008f0ca4 */
[----:B------:R-:W-:Y:S02]  /*24a0*/  PRMT R21, R22, 0x7610, R21 ;  /* 0x0000761016157816 */ /* 0x000fe40000000015 */
[----:B------:R-:W-:-:S03]  /*24b0*/  PRMT R22, R19, 0x7610, R22 ;  /* 0x0000761013167816 */ /* 0x000fc60000000016 */
[----:B------:R0:W-:Y:S04]  /*24c0*/  @P3 STG.E.U16 desc[UR36][R4.64+0x2], R21 ;  /* 0x0000021504003986 */ /* 0x0001e8000c101524 */
[----:B------:R-:W2:Y:S01]  /*24d0*/  @P2 LDG.E.LTC128B.U16 R22, desc[UR36][R24.64] ;  /* 0x0000002418162981 */ /* 0x000ea2000c1e1520 */
[----:B------:R-:W-:Y:S01]  /*24e0*/  IADD3 R8, P1, P3, R8, R168, R12 ;  /* 0x000000a808087210 */ /* 0x000fe20007b3e00c */
[----:B------:R-:W-:Y:S01]  /*24f0*/  BSSY B1, `(.L_x_36) ;  /* 0x0000011000017945 */ /* 0x000fe20003800000 */
[C---:B------:R-:W-:Y:S02]  /*2500*/  SHF.L.U64.HI R11, R10.reuse, 0x4, R11 ;  /* 0x000000040a0b7819 */ /* 0x040fe4000001020b */
[----:B------:R-:W-:Y:S02]  /*2510*/  IADD3.X R9, R9, R177, R13, P1, P3 ;  /* 0x000000b109097210 */ /* 0x000fe40000fe640d */
[----:B------:R-:W-:-:S02]  /*2520*/  LEA R10, P1, R10, R4, 0x4 ;  /* 0x000000040a0a7211 */ /* 0x000fc400078220ff */
[----:B------:R-:W-:Y:S01]  /*2530*/  ISETP.GT.AND P0, PT, R3, 0x8, P0 ;  /* 0x000000080300780c */ /* 0x000fe20000704270 */
[----:B0-----:R-:W-:-:S04]  /*2540*/  IMAD.WIDE.U32 R20, R2, R20, R8 ;  /* 0x0000001402147225 */ /* 0x001fc800078e0008 */
[----:B------:R-:W-:Y:S01]  /*2550*/  IMAD.X R11, R11, 0x1, R5, P1 ;  /* 0x000000010b0b7824 */ /* 0x000fe200008e0605 */
[----:B------:R-:W-:Y:S01]  /*2560*/  LEA R8, P3, R20, R14, 0x1 ;  /* 0x0000000e14087211 */ /* 0x000fe200078608ff */
[----:B------:R-:W-:-:S05]  /*2570*/  IMAD.IADD R2, R175, 0x1, R21 ;  /* 0x00000001af027824 */ /* 0x000fca00078e0215 */
[----:B------:R-:W-:Y:S01]  /*2580*/  LEA.HI.X R9, R20, R15, R2, 0x1, P3 ;  /* 0x0000000f14097211 */ /* 0x000fe200018f0c02 */
[----:B--2---:R-:W-:-:S04]  /*2590*/  IMAD.U32 R19, R22, 0x10000, RZ ;  /* 0x0001000016137824 */ /* 0x004fc800078e00ff */
[----:B------:R-:W-:-:S04]  /*25a0*/  FMUL R19, R19, R152 ;  /* 0x0000009813137220 */ /* 0x000fc80000400000 */
[----:B------:R-:W-:-:S05]  /*25b0*/  FFMA R19, R26, R153, R19 ;  /* 0x000000991a137223 */ /* 0x000fca0000000013 */
[----:B------:R-:W-:-:S05]  /*25c0*/  F2FP.BF16.F32.PACK_AB R19, RZ, R19 ;  /* 0x00000013ff13723e */ /* 0x000fca00000010ff */
[----:B------:R0:W-:Y:S01]  /*25d0*/  @P2 STG.E.U16 desc[UR36][R10.64], R19 ;  /* 0x000000130a002986 */ /* 0x0001e2000c101524 */
[----:B------:R-:W-:Y:S05]  /*25e0*/  @!P0 BRA `(.L_x_37) ;  /* 0x0000000000048947 */ /* 0x000fea0003800000 */
[----:B------:R2:W5:Y:S02]  /*25f0*/  LDG.E.LTC128B.U16 R22, desc[UR36][R8.64+0x2] ;  /* 0x0000022408167981 */ /* 0x000564000c1e1520 */
.L_x_37:
[----:B------:R-:W-:Y:S05]  /*2600*/  BSYNC B1 ;  /* 0x0000000000017941 */ /* 0x000fea0003800000 */
.L_x_36:
[----:B-----5:R-:W-:Y:S01]  /*2610*/  IMAD.U32 R13, R22, 0x10000, RZ ;  /* 0x00010000160d7824 */ /* 0x020fe200078e00ff */
[----:B------:R-:W-:Y:S01]  /*2620*/  ISETP.GT.AND P1, PT, R0, 0x8, PT ;  /* 0x000000080000780c */ /* 0x000fe20003f24270 */
[----:B------:R-:W-:Y:S02]  /*2630*/  BSSY B1, `(.L_x_38) ;  /* 0x0000008000017945 */ /* 0x000fe40003800000 */
[----:B------:R-:W-:Y:S01]  /*2640*/  FMUL R2, R13, R152 ;  /* 0x000000980d027220 */ /* 0x000fe20000400000 */
[----:B------:R-:W-:-:S03]  /*2650*/  ISETP.GT.AND P2, PT, R3, RZ, P1 ;  /* 0x000000ff0300720c */ /* 0x000fc60000f44270 */
[----:B------:R-:W-:-:S05]  /*2660*/  FFMA R2, R27, R153, R2 ;  /* 0x000000991b027223 */ /* 0x000fca0000000002 */
[----:B------:R-:W-:-:S05]  /*2670*/  F2FP.BF16.F32.PACK_AB R2, RZ, R2 ;  /* 0x00000002ff02723e */ /* 0x000fca00000010ff */
[----:B------:R3:W-:Y:S01]  /*2680*/  @P0 STG.E.U16 desc[UR36][R10.64+0x2], R2 ;  /* 0x000002020a000986 */ /* 0x0007e2000c101524 */
[----:B------:R-:W-:Y:S05]  /*2690*/  @!P2 BRA `(.L_x_39) ;  /* 0x000000000004a947 */ /* 0x000fea0003800000 */
[----:B------:R4:W5:Y:S02]  /*26a0*/  LDG.E.LTC128B.U16 R22, desc[UR36][R6.64+0x10] ;  /* 0x0000102406167981 */ /* 0x000964000c1e1520 */
.L_x_39:
[----:B------:R-:W-:Y:S05]  /*26b0*/  BSYNC B1 ;  /* 0x0000000000017941 */ /* 0x000fea0003800000 */
.L_x_38:
        /* <DEDUP_REMOVED lines=10> */
.L_x_41:
[----:B------:R-:W-:Y:S05]  /*2760*/  BSYNC B1 ;  /* 0x0000000000017941 */ /* 0x000fea0003800000 */
.L_x_40:
[----:B0----5:R-:W-:Y:S01]  /*2770*/  IMAD.U32 R13, R22, 0x10000, RZ ;  /* 0x00010000160d7824 */ /* 0x021fe200078e00ff */
[----:B------:R-:W-:Y:S01]  /*2780*/  ISETP.GT.AND P1, PT, R3, 0x8, P1 ;  /* 0x000000080300780c */ /* 0x000fe20000f24270 */
[----:B------:R-:W-:Y:S02]  /*2790*/  BSSY B1, `(.L_x_42) ;  /* 0x0000007000017945 */ /* 0x000fe40003800000 */
[----:B---3--:R-:W-:-:S04]  /*27a0*/  FMUL R2, R13, R152 ;  /* 0x000000980d027220 */ /* 0x008fc80000400000 */
[----:B------:R-:W-:-:S05]  /*27b0*/  FFMA R2, R29, R153, R2 ;  /* 0x000000991d027223 */ /* 0x000fca0000000002 */
[----:B------:R-:W-:-:S05]  /*27c0*/  F2FP.BF16.F32.PACK_AB R2, RZ, R2 ;  /* 0x00000002ff02723e */ /* 0x000fca00000010ff */
[----:B------:R0:W-:Y:S01]  /*27d0*/  @P3 STG.E.U16 desc[UR36][R4.64+0x12], R2 ;  /* 0x0000120204003986 */ /* 0x0001e2000c101524 */
[----:B------:R-:W-:Y:S05]  /*27e0*/  @!P1 BRA `(.L_x_43) ;  /* 0x0000000000049947 */ /* 0x000fea0003800000 */
[----:B------:R3:W5:Y:S02]  /*27f0*/  LDG.E.LTC128B.U16 R22, desc[UR36][R8.64+0x10] ;  /* 0x0000102408167981 */ /* 0x000764000c1e1520 */
.L_x_43:
[----:B------:R-:W-:Y:S05]  /*2800*/  BSYNC B1 ;  /* 0x0000000000017941 */ /* 0x000fea0003800000 */
.L_x_42:
[----:B-----5:R-:W-:Y:S01]  /*2810*/  IMAD.U32 R13, R22, 0x10000, RZ ;  /* 0x00010000160d7824 */ /* 0x020fe200078e00ff */
[----:B------:R-:W-:Y:S01]  /*2820*/  ISETP.GT.AND P0, PT, R3, 0x8, P0 ;  /* 0x000000080300780c */ /* 0x000fe20000704270 */
[----:B------:R-:W-:Y:S02]  /*2830*/  BSSY B1, `(.L_x_44) ;  /* 0x0000007000017945 */ /* 0x000fe40003800000 */
[----:B------:R-:W-:-:S04]  /*2840*/  FMUL R13, R13, R152 ;  /* 0x000000980d0d7220 */ /* 0x000fc80000400000 */
[----:B------:R-:W-:-:S05]  /*2850*/  FFMA R13, R30, R153, R13 ;  /* 0x000000991e0d7223 */ /* 0x000fca000000000d */
[----:B------:R-:W-:-:S05]  /*2860*/  F2FP.BF16.F32.PACK_AB R13, RZ, R13 ;  /* 0x0000000dff0d723e */ /* 0x000fca00000010ff */
[----:B------:R0:W-:Y:S01]  /*2870*/  @P1 STG.E.U16 desc[UR36][R10.64+0x10], R13 ;  /* 0x0000100d0a001986 */ /* 0x0001e2000c101524 */
[----:B------:R-:W-:Y:S05]  /*2880*/  @!P0 BRA `(.L_x_45) ;  /* 0x0000000000048947 */ /* 0x000fea0003800000 */
[----:B------:R0:W5:Y:S02]  /*2890*/  LDG.E.LTC128B.U16 R22, desc[UR36][R8.64+0x12] ;  /* 0x0000122408167981 */ /* 0x000164000c1e1520 */
.L_x_45:
[----:B------:R-:W-:Y:S05]  /*28a0*/  BSYNC B1 ;  /* 0x0000000000017941 */ /* 0x000fea0003800000 */
.L_x_44:
[----:B0----5:R-:W-:Y:S01]  /*28b0*/  IMAD.U32 R13, R22, 0x10000, RZ ;  /* 0x00010000160d7824 */ /* 0x021fe200078e00ff */
        /* <DEDUP_REMOVED lines=9> */
.L_x_47:
[----:B------:R-:W-:Y:S05]  /*2950*/  BSYNC B1 ;  /* 0x0000000000017941 */ /* 0x000fea0003800000 */
.L_x_46:
        /* <DEDUP_REMOVED lines=10> */
.L_x_49:
[----:B------:R-:W-:Y:S05]  /*2a00*/  BSYNC B1 ;  /* 0x0000000000017941 */ /* 0x000fea0003800000 */
.L_x_48:
[----:B0----5:R-:W-:Y:S01]  /*2a10*/  IMAD.U32 R13, R22, 0x10000, RZ ;  /* 0x00010000160d7824 */ /* 0x021fe200078e00ff */
        /* <DEDUP_REMOVED lines=8> */
.L_x_51:
[----:B------:R-:W-:Y:S05]  /*2aa0*/  BSYNC B1 ;  /* 0x0000000000017941 */ /* 0x000fea0003800000 */
.L_x_50:
        /* <DEDUP_REMOVED lines=9> */
.L_x_53:
[----:B------:R-:W-:Y:S05]  /*2b40*/  BSYNC B1 ;  /* 0x0000000000017941 */ /* 0x000fea0003800000 */
.L_x_52:
        /* <DEDUP_REMOVED lines=10> */
.L_x_55:
[----:B------:R-:W-:Y:S05]  /*2bf0*/  BSYNC B1 ;  /* 0x0000000000017941 */ /* 0x000fea0003800000 */
.L_x_54:
        /* <DEDUP_REMOVED lines=10> */
.L_x_57:
[----:B------:R-:W-:Y:S05]  /*2ca0*/  BSYNC B1 ;  /* 0x0000000000017941 */ /* 0x000fea0003800000 */
.L_x_56:
        /* <DEDUP_REMOVED lines=9> */
.L_x_59:
[----:B------:R-:W-:Y:S05]  /*2d40*/  BSYNC B1 ;  /* 0x0000000000017941 */ /* 0x000fea0003800000 */
.L_x_58:
        /* <DEDUP_REMOVED lines=9> */
.L_x_61:
[----:B------:R-:W-:Y:S05]  /*2de0*/  BSYNC B1 ;  /* 0x0000000000017941 */ /* 0x000fea0003800000 */
.L_x_60:
        /* <DEDUP_REMOVED lines=10> */
.L_x_63:
[----:B------:R-:W-:Y:S05]  /*2e90*/  BSYNC B1 ;  /* 0x0000000000017941 */ /* 0x000fea0003800000 */
.L_x_62:
        /* <DEDUP_REMOVED lines=10> */
.L_x_65:
[----:B------:R-:W-:Y:S05]  /*2f40*/  BSYNC B1 ;  /* 0x0000000000017941 */ /* 0x000fea0003800000 */
.L_x_64:
        /* <DEDUP_REMOVED lines=9> */
.L_x_67:
[----:B------:R-:W-:Y:S05]  /*2fe0*/  BSYNC B1 ;  /* 0x0000000000017941 */ /* 0x000fea0003800000 */
.L_x_66:
        /* <DEDUP_REMOVED lines=9> */
.L_x_69:
[----:B------:R-:W-:Y:S05]  /*3080*/  BSYNC B1 ;  /* 0x0000000000017941 */ /* 0x000fea0003800000 */
.L_x_68:
        /* <DEDUP_REMOVED lines=10> */
.L_x_71:
[----:B------:R-:W-:Y:S05]  /*3130*/  BSYNC B1 ;  /* 0x0000000000017941 */ /* 0x000fea0003800000 */
.L_x_70:
        /* <DEDUP_REMOVED lines=10> */
.L_x_73:
[----:B------:R-:W-:Y:S05]  /*31e0*/  BSYNC B1 ;  /* 0x0000000000017941 */ /* 0x000fea0003800000 */
.L_x_72:
        /* <DEDUP_REMOVED lines=9> */
.L_x_75:
[----:B------:R-:W-:Y:S05]  /*3280*/  BSYNC B1 ;  /* 0x0000000000017941 */ /* 0x000fea0003800000 */
.L_x_74:
        /* <DEDUP_REMOVED lines=9> */
.L_x_77:
[----:B------:R-:W-:Y:S05]  /*3320*/  BSYNC B1 ;  /* 0x0000000000017941 */ /* 0x000fea0003800000 */
.L_x_76:
        /* <DEDUP_REMOVED lines=10> */
.L_x_79:
[----:B------:R-:W-:Y:S05]  /*33d0*/  BSYNC B1 ;  /* 0x0000000000017941 */ /* 0x000fea0003800000 */
.L_x_78:
        /* <DEDUP_REMOVED lines=10> */
.L_x_81:
[----:B------:R-:W-:Y:S05]  /*3480*/  BSYNC B1 ;  /* 0x0000000000017941 */ /* 0x000fea0003800000 */
.L_x_80:
        /* <DEDUP_REMOVED lines=9> */
.L_x_83:
[----:B------:R-:W-:Y:S05]  /*3520*/  BSYNC B1 ;  /* 0x0000000000017941 */ /* 0x000fea0003800000 */
.L_x_82:
        /* <DEDUP_REMOVED lines=9> */
.L_x_85:
[----:B------:R-:W-:Y:S05]  /*35c0*/  BSYNC B1 ;  /* 0x0000000000017941 */ /* 0x000fea0003800000 */
.L_x_84:
        /* <DEDUP_REMOVED lines=10> */
.L_x_87:
[----:B------:R-:W-:Y:S05]  /*3670*/  BSYNC B1 ;  /* 0x0000000000017941 */ /* 0x000fea0003800000 */
.L_x_86:
        /* <DEDUP_REMOVED lines=10> */
.L_x_89:
[----:B------:R-:W-:Y:S05]  /*3720*/  BSYNC B1 ;  /* 0x0000000000017941 */ /* 0x000fea0003800000 */
.L_x_88:
        /* <DEDUP_REMOVED lines=9> */
.L_x_91:
[----:B------:R-:W-:Y:S05]  /*37c0*/  BSYNC B1 ;  /* 0x0000000000017941 */ /* 0x000fea0003800000 */
.L_x_90:
        /* <DEDUP_REMOVED lines=9> */
.L_x_93:
[----:B------:R-:W-:Y:S05]  /*3860*/  BSYNC B1 ;  /* 0x0000000000017941 */ /* 0x000fea0003800000 */
.L_x_92:
        /* <DEDUP_REMOVED lines=10> */
.L_x_95:
[----:B------:R-:W-:Y:S05]  /*3910*/  BSYNC B1 ;  /* 0x0000000000017941 */ /* 0x000fea0003800000 */
.L_x_94:
        /* <DEDUP_REMOVED lines=10> */
.L_x_97:
[----:B------:R-:W-:Y:S05]  /*39c0*/  BSYNC B1 ;  /* 0x0000000000017941 */ /* 0x000fea0003800000 */
.L_x_96:
        /* <DEDUP_REMOVED lines=9> */
.L_x_99:
[----:B------:R-:W-:Y:S05]  /*3a60*/  BSYNC B1 ;  /* 0x0000000000017941 */ /* 0x000fea0003800000 */
.L_x_98:
        /* <DEDUP_REMOVED lines=9> */
.L_x_101:
[----:B------:R-:W-:Y:S05]  /*3b00*/  BSYNC B1 ;  /* 0x0000000000017941 */ /* 0x000fea0003800000 */
.L_x_100:
        /* <DEDUP_REMOVED lines=10> */
.L_x_103:
[----:B------:R-:W-:Y:S05]  /*3bb0*/  BSYNC B1 ;  /* 0x0000000000017941 */ /* 0x000fea0003800000 */
.L_x_102:
        /* <DEDUP_REMOVED lines=10> */
.L_x_105:
[----:B------:R-:W-:Y:S05]  /*3c60*/  BSYNC B1 ;  /* 0x0000000000017941 */ /* 0x000fea0003800000 */
.L_x_104:
        /* <DEDUP_REMOVED lines=9> */
.L_x_107:
[----:B------:R-:W-:Y:S05]  /*3d00*/  BSYNC B1 ;  /* 0x0000000000017941 */ /* 0x000fea0003800000 */
.L_x_106:
        /* <DEDUP_REMOVED lines=9> */
.L_x_109:
[----:B------:R-:W-:Y:S05]  /*3da0*/  BSYNC B1 ;  /* 0x0000000000017941 */ /* 0x000fea0003800000 */
.L_x_108:
        /* <DEDUP_REMOVED lines=10> */
.L_x_111:
[----:B------:R-:W-:Y:S05]  /*3e50*/  BSYNC B1 ;  /* 0x0000000000017941 */ /* 0x000fea0003800000 */
.L_x_110:
        /* <DEDUP_REMOVED lines=10> */
.L_x_113:
[----:B------:R-:W-:Y:S05]  /*3f00*/  BSYNC B1 ;  /* 0x0000000000017941 */ /* 0x000fea0003800000 */
.L_x_112:
        /* <DEDUP_REMOVED lines=9> */
.L_x_115:
[----:B------:R-:W-:Y:S05]  /*3fa0*/  BSYNC B1 ;  /* 0x0000000000017941 */ /* 0x000fea0003800000 */
.L_x_114:
        /* <DEDUP_REMOVED lines=9> */
.L_x_117:
[----:B------:R-:W-:Y:S05]  /*4040*/  BSYNC B1 ;  /* 0x0000000000017941 */ /* 0x000fea0003800000 */
.L_x_116:
        /* <DEDUP_REMOVED lines=10> */
.L_x_119:
[----:B------:R-:W-:Y:S05]  /*40f0*/  BSYNC B1 ;  /* 0x0000000000017941 */ /* 0x000fea0003800000 */
.L_x_118:
        /* <DEDUP_REMOVED lines=10> */
.L_x_121:
[----:B------:R-:W-:Y:S05]  /*41a0*/  BSYNC B1 ;  /* 0x0000000000017941 */ /* 0x000fea0003800000 */
.L_x_120:
        /* <DEDUP_REMOVED lines=9> */
.L_x_123:
[----:B------:R-:W-:Y:S05]  /*4240*/  BSYNC B1 ;  /* 0x0000000000017941 */ /* 0x000fea0003800000 */
.L_x_122:
        /* <DEDUP_REMOVED lines=9> */
.L_x_125:
[----:B------:R-:W-:Y:S05]  /*42e0*/  BSYNC B1 ;  /* 0x0000000000017941 */ /* 0x000fea0003800000 */
.L_x_124:
        /* <DEDUP_REMOVED lines=10> */
.L_x_127:
[----:B------:R-:W-:Y:S05]  /*4390*/  BSYNC B1 ;  /* 0x0000000000017941 */ /* 0x000fea0003800000 */
.L_x_126:
        /* <DEDUP_REMOVED lines=10> */
.L_x_129:
[----:B------:R-:W-:Y:S05]  /*4440*/  BSYNC B1 ;  /* 0x0000000000017941 */ /* 0x000fea0003800000 */
.L_x_128:
        /* <DEDUP_REMOVED lines=9> */
.L_x_131:
[----:B------:R-:W-:Y:S05]  /*44e0*/  BSYNC B1 ;  /* 0x0000000000017941 */ /* 0x000fea0003800000 */
.L_x_130:
        /* <DEDUP_REMOVED lines=9> */
.L_x_133:
[----:B------:R-:W-:Y:S05]  /*4580*/  BSYNC B1 ;  /* 0x0000000000017941 */ /* 0x000fea0003800000 */
.L_x_132:
        /* <DEDUP_REMOVED lines=10> */
.L_x_135:
[----:B------:R-:W-:Y:S05]  /*4630*/  BSYNC B1 ;  /* 0x0000000000017941 */ /* 0x000fea0003800000 */
.L_x_134:
        /* <DEDUP_REMOVED lines=10> */
.L_x_137:
[----:B------:R-:W-:Y:S05]  /*46e0*/  BSYNC B1 ;  /* 0x0000000000017941 */ /* 0x000fea0003800000 */
.L_x_136:
        /* <DEDUP_REMOVED lines=9> */
.L_x_139:
[----:B------:R-:W-:Y:S05]  /*4780*/  BSYNC B1 ;  /* 0x0000000000017941 */ /* 0x000fea0003800000 */
.L_x_138:
        /* <DEDUP_REMOVED lines=9> */
.L_x_141:
[----:B------:R-:W-:Y:S05]  /*4820*/  BSYNC B1 ;  /* 0x0000000000017941 */ /* 0x000fea0003800000 */
.L_x_140:
        /* <DEDUP_REMOVED lines=10> */
.L_x_143:
[----:B------:R-:W-:Y:S05]  /*48d0*/  BSYNC B1 ;  /* 0x0000000000017941 */ /* 0x000fea0003800000 */
.L_x_142:
        /* <DEDUP_REMOVED lines=10> */
.L_x_145:
[----:B------:R-:W-:Y:S05]  /*4980*/  BSYNC B1 ;  /* 0x0000000000017941 */ /* 0x000fea0003800000 */
.L_x_144:
        /* <DEDUP_REMOVED lines=9> */
.L_x_147:
[----:B------:R-:W-:Y:S05]  /*4a20*/  BSYNC B1 ;  /* 0x0000000000017941 */ /* 0x000fea0003800000 */
.L_x_146:
        /* <DEDUP_REMOVED lines=9> */
.L_x_149:
[----:B------:R-:W-:Y:S05]  /*4ac0*/  BSYNC B1 ;  /* 0x0000000000017941 */ /* 0x000fea0003800000 */
.L_x_148:
        /* <DEDUP_REMOVED lines=10> */
.L_x_151:
[----:B------:R-:W-:Y:S05]  /*4b70*/  BSYNC B1 ;  /* 0x0000000000017941 */ /* 0x000fea0003800000 */
.L_x_150:
        /* <DEDUP_REMOVED lines=10> */
.L_x_153:
[----:B------:R-:W-:Y:S05]  /*4c20*/  BSYNC B1 ;  /* 0x0000000000017941 */ /* 0x000fea0003800000 */
.L_x_152:
        /* <DEDUP_REMOVED lines=9> */
.L_x_155:
[----:B------:R-:W-:Y:S05]  /*4cc0*/  BSYNC B1 ;  /* 0x0000000000017941 */ /* 0x000fea0003800000 */
.L_x_154:
        /* <DEDUP_REMOVED lines=9> */
.L_x_157:
[----:B------:R-:W-:Y:S05]  /*4d60*/  BSYNC B1 ;  /* 0x0000000000017941 */ /* 0x000fea0003800000 */
.L_x_156:
        /* <DEDUP_REMOVED lines=10> */
.L_x_159:
[----:B------:R-:W-:Y:S05]  /*4e10*/  BSYNC B1 ;  /* 0x0000000000017941 */ /* 0x000fea0003800000 */
.L_x_158:
        /* <DEDUP_REMOVED lines=10> */
.L_x_161:
[----:B------:R-:W-:Y:S05]  /*4ec0*/  BSYNC B1 ;  /* 0x0000000000017941 */ /* 0x000fea0003800000 */
.L_x_160:
        /* <DEDUP_REMOVED lines=9> */
.L_x_163:
[----:B------:R-:W-:Y:S05]  /*4f60*/  BSYNC B1 ;  /* 0x0000000000017941 */ /* 0x000fea0003800000 */
.L_x_162:
        /* <DEDUP_REMOVED lines=9> */
.L_x_165:
[----:B------:R-:W-:Y:S05]  /*5000*/  BSYNC B1 ;  /* 0x0000000000017941 */ /* 0x000fea0003800000 */
.L_x_164:
        /* <DEDUP_REMOVED lines=10> */
.L_x_167:
[----:B------:R-:W-:Y:S05]  /*50b0*/  BSYNC B1 ;  /* 0x0000000000017941 */ /* 0x000fea0003800000 */
.L_x_166:
        /* <DEDUP_REMOVED lines=10> */
.L_x_169:
[----:B------:R-:W-:Y:S05]  /*5160*/  BSYNC B1 ;  /* 0x0000000000017941 */ /* 0x000fea0003800000 */
.L_x_168:
        /* <DEDUP_REMOVED lines=9> */
.L_x_171:
[----:B------:R-:W-:Y:S05]  /*5200*/  BSYNC B1 ;  /* 0x0000000000017941 */ /* 0x000fea0003800000 */
.L_x_170:
        /* <DEDUP_REMOVED lines=9> */
.L_x_173:
[----:B------:R-:W-:Y:S05]  /*52a0*/  BSYNC B1 ;  /* 0x0000000000017941 */ /* 0x000fea0003800000 */
.L_x_172:
        /* <DEDUP_REMOVED lines=10> */
.L_x_175:
[----:B------:R-:W-:Y:S05]  /*5350*/  BSYNC B1 ;  /* 0x0000000000017941 */ /* 0x000fea0003800000 */
.L_x_174:
        /* <DEDUP_REMOVED lines=10> */
.L_x_177:
[----:B------:R-:W-:Y:S05]  /*5400*/  BSYNC B1 ;  /* 0x0000000000017941 */ /* 0x000fea0003800000 */
.L_x_176:
        /* <DEDUP_REMOVED lines=9> */
.L_x_179:
[----:B------:R-:W-:Y:S05]  /*54a0*/  BSYNC B1 ;  /* 0x0000000000017941 */ /* 0x000fea0003800000 */
.L_x_178:
        /* <DEDUP_REMOVED lines=9> */
.L_x_181:
[----:B------:R-:W-:Y:S05]  /*5540*/  BSYNC B1 ;  /* 0x0000000000017941 */ /* 0x000fea0003800000 */
.L_x_180:
        /* <DEDUP_REMOVED lines=10> */
.L_x_183:
[----:B------:R-:W-:Y:S05]  /*55f0*/  BSYNC B1 ;  /* 0x0000000000017941 */ /* 0x000fea0003800000 */
.L_x_182:
        /* <DEDUP_REMOVED lines=10> */
.L_x_185:
[----:B------:R-:W-:Y:S05]  /*56a0*/  BSYNC B1 ;  /* 0x0000000000017941 */ /* 0x000fea0003800000 */
.L_x_184:
        /* <DEDUP_REMOVED lines=9> */
.L_x_187:
[----:B------:R-:W-:Y:S05]  /*5740*/  BSYNC B1 ;  /* 0x0000000000017941 */ /* 0x000fea0003800000 */
.L_x_186:
        /* <DEDUP_REMOVED lines=9> */
.L_x_189:
[----:B------:R-:W-:Y:S05]  /*57e0*/  BSYNC B1 ;  /* 0x0000000000017941 */ /* 0x000fea0003800000 */
.L_x_188:
        /* <DEDUP_REMOVED lines=10> */
.L_x_191:
[----:B------:R-:W-:Y:S05]  /*5890*/  BSYNC B1 ;  /* 0x0000000000017941 */ /* 0x000fea0003800000 */
.L_x_190:
        /* <DEDUP_REMOVED lines=10> */
.L_x_193:
[----:B------:R-:W-:Y:S05]  /*5940*/  BSYNC B1 ;  /* 0x0000000000017941 */ /* 0x000fea0003800000 */
.L_x_192:
        /* <DEDUP_REMOVED lines=9> */
.L_x_195:
[----:B------:R-:W-:Y:S05]  /*59e0*/  BSYNC B1 ;  /* 0x0000000000017941 */ /* 0x000fea0003800000 */
.L_x_194:
        /* <DEDUP_REMOVED lines=9> */
.L_x_197:
[----:B------:R-:W-:Y:S05]  /*5a80*/  BSYNC B1 ;  /* 0x0000000000017941 */ /* 0x000fea0003800000 */
.L_x_196:
        /* <DEDUP_REMOVED lines=10> */
.L_x_199:
[----:B------:R-:W-:Y:S05]  /*5b30*/  BSYNC B1 ;  /* 0x0000000000017941 */ /* 0x000fea0003800000 */
.L_x_198:
        /* <DEDUP_REMOVED lines=10> */
.L_x_201:
[----:B------:R-:W-:Y:S05]  /*5be0*/  BSYNC B1 ;  /* 0x0000000000017941 */ /* 0x000fea0003800000 */
.L_x_200:
        /* <DEDUP_REMOVED lines=9> */
.L_x_203:
[----:B------:R-:W-:Y:S05]  /*5c80*/  BSYNC B1 ;  /* 0x0000000000017941 */ /* 0x000fea0003800000 */
.L_x_202:
        /* <DEDUP_REMOVED lines=9> */
.L_x_205:
[----:B------:R-:W-:Y:S05]  /*5d20*/  BSYNC B1 ;  /* 0x0000000000017941 */ /* 0x000fea0003800000 */
.L_x_204:
        /* <DEDUP_REMOVED lines=10> */
.L_x_207:
[----:B------:R-:W-:Y:S05]  /*5dd0*/  BSYNC B1 ;  /* 0x0000000000017941 */ /* 0x000fea0003800000 */
.L_x_206:
        /* <DEDUP_REMOVED lines=10> */
.L_x_209:
[----:B------:R-:W-:Y:S05]  /*5e80*/  BSYNC B1 ;  /* 0x0000000000017941 */ /* 0x000fea0003800000 */
.L_x_208:
        /* <DEDUP_REMOVED lines=9> */
.L_x_211:
[----:B------:R-:W-:Y:S05]  /*5f20*/  BSYNC B1 ;  /* 0x0000000000017941 */ /* 0x000fea0003800000 */
.L_x_210:
        /* <DEDUP_REMOVED lines=9> */
.L_x_213:
[----:B------:R-:W-:Y:S05]  /*5fc0*/  BSYNC B1 ;  /* 0x0000000000017941 */ /* 0x000fea0003800000 */
.L_x_212:
        /* <DEDUP_REMOVED lines=10> */
.L_x_215:
[----:B------:R-:W-:Y:S05]  /*6070*/  BSYNC B1 ;  /* 0x0000000000017941 */ /* 0x000fea0003800000 */
.L_x_214:
        /* <DEDUP_REMOVED lines=10> */
.L_x_217:
[----:B------:R-:W-:Y:S05]  /*6120*/  BSYNC B1 ;  /* 0x0000000000017941 */ /* 0x000fea0003800000 */
.L_x_216:
        /* <DEDUP_REMOVED lines=9> */
.L_x_219:
[----:B------:R-:W-:Y:S05]  /*61c0*/  BSYNC B1 ;  /* 0x0000000000017941 */ /* 0x000fea0003800000 */
.L_x_218:
        /* <DEDUP_REMOVED lines=9> */
.L_x_221:
[----:B------:R-:W-:Y:S05]  /*6260*/  BSYNC B1 ;  /* 0x0000000000017941 */ /* 0x000fea0003800000 */
.L_x_220:
        /* <DEDUP_REMOVED lines=10> */
.L_x_223:
[----:B------:R-:W-:Y:S05]  /*6310*/  BSYNC B1 ;  /* 0x0000000000017941 */ /* 0x000fea0003800000 */
.L_x_222:
        /* <DEDUP_REMOVED lines=10> */
.L_x_225:
[----:B------:R-:W-:Y:S05]  /*63c0*/  BSYNC B1 ;  /* 0x0000000000017941 */ /* 0x000fea0003800000 */
.L_x_224:
        /* <DEDUP_REMOVED lines=9> */
.L_x_227:
[----:B------:R-:W-:Y:S05]  /*6460*/  BSYNC B1 ;  /* 0x0000000000017941 */ /* 0x000fea0003800000 */
.L_x_226:
        /* <DEDUP_REMOVED lines=9> */
.L_x_229:
[----:B------:R-:W-:Y:S05]  /*6500*/  BSYNC B1 ;  /* 0x0000000000017941 */ /* 0x000fea0003800000 */
.L_x_228:
        /* <DEDUP_REMOVED lines=10> */
.L_x_231:
[----:B------:R-:W-:Y:S05]  /*65b0*/  BSYNC B1 ;  /* 0x0000000000017941 */ /* 0x000fea0003800000 */
.L_x_230:
        /* <DEDUP_REMOVED lines=10> */
.L_x_233:
[----:B------:R-:W-:Y:S05]  /*6660*/  BSYNC B1 ;  /* 0x0000000000017941 */ /* 0x000fea0003800000 */
.L_x_232:
        /* <DEDUP_REMOVED lines=9> */
.L_x_235:
[----:B------:R-:W-:Y:S05]  /*6700*/  BSYNC B1 ;  /* 0x0000000000017941 */ /* 0x000fea0003800000 */
.L_x_234:
        /* <DEDUP_REMOVED lines=9> */
.L_x_237:
[----:B------:R-:W-:Y:S05]  /*67a0*/  BSYNC B1 ;  /* 0x0000000000017941 */ /* 0x000fea0003800000 */
.L_x_236:
        /* <DEDUP_REMOVED lines=10> */
.L_x_239:
[----:B------:R-:W-:Y:S05]  /*6850*/  BSYNC B1 ;  /* 0x0000000000017941 */ /* 0x000fea0003800000 */
.L_x_238:
        /* <DEDUP_REMOVED lines=10> */
.L_x_241:
[----:B------:R-:W-:Y:S05]  /*6900*/  BSYNC B1 ;  /* 0x0000000000017941 */ /* 0x000fea0003800000 */
.L_x_240:
        /* <DEDUP_REMOVED lines=9> */
.L_x_243:
[----:B------:R-:W-:Y:S05]  /*69a0*/  BSYNC B1 ;  /* 0x0000000000017941 */ /* 0x000fea0003800000 */
.L_x_242:
        /* <DEDUP_REMOVED lines=9> */
.L_x_245:
[----:B------:R-:W-:Y:S05]  /*6a40*/  BSYNC B1 ;  /* 0x0000000000017941 */ /* 0x000fea0003800000 */
.L_x_244:
        /* <DEDUP_REMOVED lines=10> */
.L_x_247:
[----:B------:R-:W-:Y:S05]  /*6af0*/  BSYNC B1 ;  /* 0x0000000000017941 */ /* 0x000fea0003800000 */
.L_x_246:
        /* <DEDUP_REMOVED lines=10> */
.L_x_249:
[----:B------:R-:W-:Y:S05]  /*6ba0*/  BSYNC B1 ;  /* 0x0000000000017941 */ /* 0x000fea0003800000 */
.L_x_248:
        /* <DEDUP_REMOVED lines=9> */
.L_x_251:
[----:B------:R-:W-:Y:S05]  /*6c40*/  BSYNC B1 ;  /* 0x0000000000017941 */ /* 0x000fea0003800000 */
.L_x_250:
        /* <DEDUP_REMOVED lines=9> */
.L_x_253:
[----:B------:R-:W-:Y:S05]  /*6ce0*/  BSYNC B1 ;  /* 0x0000000000017941 */ /* 0x000fea0003800000 */
.L_x_252:
        /* <DEDUP_REMOVED lines=10> */
.L_x_255:
[----:B------:R-:W-:Y:S05]  /*6d90*/  BSYNC B1 ;  /* 0x0000000000017941 */ /* 0x000fea0003800000 */
.L_x_254:
        /* <DEDUP_REMOVED lines=10> */
.L_x_257:
[----:B------:R-:W-:Y:S05]  /*6e40*/  BSYNC B1 ;  /* 0x0000000000017941 */ /* 0x000fea0003800000 */
.L_x_256:
        /* <DEDUP_REMOVED lines=9> */
.L_x_259:
[----:B------:R-:W-:Y:S05]  /*6ee0*/  BSYNC B1 ;  /* 0x0000000000017941 */ /* 0x000fea0003800000 */
.L_x_258:
        /* <DEDUP_REMOVED lines=9> */
.L_x_261:
[----:B------:R-:W-:Y:S05]  /*6f80*/  BSYNC B1 ;  /* 0x0000000000017941 */ /* 0x000fea0003800000 */
.L_x_260:
        /* <DEDUP_REMOVED lines=10> */
.L_x_263:
[----:B------:R-:W-:Y:S05]  /*7030*/  BSYNC B1 ;  /* 0x0000000000017941 */ /* 0x000fea0003800000 */
.L_x_262:
        /* <DEDUP_REMOVED lines=10> */
.L_x_265:
[----:B------:R-:W-:Y:S05]  /*70e0*/  BSYNC B1 ;  /* 0x0000000000017941 */ /* 0x000fea0003800000 */
.L_x_264:
        /* <DEDUP_REMOVED lines=9> */
.L_x_267:
[----:B------:R-:W-:Y:S05]  /*7180*/  BSYNC B1 ;  /* 0x0000000000017941 */ /* 0x000fea0003800000 */
.L_x_266:
        /* <DEDUP_REMOVED lines=9> */
.L_x_269:
[----:B------:R-:W-:Y:S05]  /*7220*/  BSYNC B1 ;  /* 0x0000000000017941 */ /* 0x000fea0003800000 */
.L_x_268:
        /* <DEDUP_REMOVED lines=10> */
.L_x_271:
[----:B------:R-:W-:Y:S05]  /*72d0*/  BSYNC B1 ;  /* 0x0000000000017941 */ /* 0x000fea0003800000 */
.L_x_270:
        /* <DEDUP_REMOVED lines=10> */
.L_x_273:
[----:B------:R-:W-:Y:S05]  /*7380*/  BSYNC B1 ;  /* 0x0000000000017941 */ /* 0x000fea0003800000 */
.L_x_272:
        /* <DEDUP_REMOVED lines=9> */
.L_x_275:
[----:B------:R-:W-:Y:S05]  /*7420*/  BSYNC B1 ;  /* 0x0000000000017941 */ /* 0x000fea0003800000 */
.L_x_274:
        /* <DEDUP_REMOVED lines=9> */
.L_x_277:
[----:B------:R-:W-:Y:S05]  /*74c0*/  BSYNC B1 ;  /* 0x0000000000017941 */ /* 0x000fea0003800000 */
.L_x_276:
        /* <DEDUP_REMOVED lines=10> */
.L_x_279:
[----:B------:R-:W-:Y:S05]  /*7570*/  BSYNC B1 ;  /* 0x0000000000017941 */ /* 0x000fea0003800000 */
.L_x_278:
        /* <DEDUP_REMOVED lines=10> */
.L_x_281:
[----:B------:R-:W-:Y:S05]  /*7620*/  BSYNC B1 ;  /* 0x0000000000017941 */ /* 0x000fea0003800000 */
.L_x_280:
[----:B01--45:R-:W-:Y:S01]  /*7630*/  IMAD.U32 R7, R22, 0x10000, RZ ;  /* 0x0001000016077824 */ /* 0x033fe200078e00ff */
        /* <DEDUP_REMOVED lines=8> */
.L_x_283:
[----:B------:R-:W-:Y:S05]  /*76c0*/  BSYNC B1 ;  /* 0x0000000000017941 */ /* 0x000fea0003800000 */
.L_x_282:
[----:B0----5:R-:W-:Y:S01]  /*76d0*/  IMAD.U32 R5, R22, 0x10000, RZ ;  /* 0x0001000016057824 */ /* 0x021fe200078e00ff */
[----:B------:R-:W-:Y:S01]  /*76e0*/  ISETP.GT.AND P0, PT, R3, 0x8, P0 ;  /* 0x000000080300780c */ /* 0x000fe20000704270 */
[----:B------:R-:W-:Y:S01]  /*76f0*/  @P1 IMAD.MOV.U32 R4, RZ, RZ, R10 ;  /* 0x000000ffff041224 */ /* 0x000fe200078e000a */
[----:B------:R-:W-:Y:S01]  /*7700*/  BSSY B1, `(.L_x_284) ;  /* 0x0000009000017945 */ /* 0x000fe20003800000 */
[----:B------:R-:W-:-:S04]  /*7710*/  FMUL R5, R5, R152 ;  /* 0x0000009805057220 */ /* 0x000fc80000400000 */
[----:B------:R-:W-:-:S05]  /*7720*/  FFMA R5, R150, R153, R5 ;  /* 0x0000009996057223 */ /* 0x000fca0000000005 */
[----:B------:R-:W-:-:S04]  /*7730*/  F2FP.BF16.F32.PACK_AB R5, RZ, R5 ;  /* 0x00000005ff05723e */ /* 0x000fc800000010ff */
[----:B------:R-:W-:Y:S01]  /*7740*/  PRMT R2, R5, 0x7610, R2 ;  /* 0x0000761005027816 */ /* 0x000fe20000000002 */
[----:B------:R-:W-:-:S05]  /*7750*/  @P1 IMAD.MOV.U32 R5, RZ, RZ, R11 ;  /* 0x000000ffff051224 */ /* 0x000fca00078e000b */
[----:B------:R0:W-:Y:S01]  /*7760*/  @P1 STG.E.U16 desc[UR36][R4.64+0x1f0], R2 ;  /* 0x0001f00204001986 */ /* 0x0001e2000c101524 */
[----:B------:R-:W-:Y:S05]  /*7770*/  @!P0 BRA `(.L_x_285) ;  /* 0x0000000000048947 */ /* 0x000fea0003800000 */
[----:B------:R4:W5:Y:S02]  /*7780*/  LDG.E.LTC128B.U16 R22, desc[UR36][R8.64+0x1f2] ;  /* 0x0001f22408167981 */ /* 0x000964000c1e1520 */
.L_x_285:
[----:B------:R-:W-:Y:S05]  /*7790*/  BSYNC B1 ;  /* 0x0000000000017941 */ /* 0x000fea0003800000 */
.L_x_284:
[----:B------:R-:W-:Y:S05]  /*77a0*/  @!P0 BRA `(.L_x_286) ;  /* 0x0000002400488947 */ /* 0x000fea0003800000 */
[----:B-----5:R-:W-:-:S04]  /*77b0*/  IMAD.U32 R3, R22, 0x10000, RZ ;  /* 0x0001000016037824 */ /* 0x020fc800078e00ff */
[----:B------:R-:W-:-:S04]  /*77c0*/  FMUL R0, R3, R152 ;  /* 0x0000009803007220 */ /* 0x000fc80000400000 */
[----:B------:R-:W-:-:S05]  /*77d0*/  FFMA R0, R151, R153, R0 ;  /* 0x0000009997007223 */ /* 0x000fca0000000000 */
[----:B------:R-:W-:-:S05]  /*77e0*/  F2FP.BF16.F32.PACK_AB R0, RZ, R0 ;  /* 0x00000000ff00723e */ /* 0x000fca00000010ff */
[----:B------:R0:W-:Y:S01]  /*77f0*/  STG.E.U16 desc[UR36][R10.64+0x1f2], R0 ;  /* 0x0001f2000a007986 */ /* 0x0001e2000c101524 */
[----:B------:R-:W-:Y:S05]  /*7800*/  BRA `(.L_x_286) ;  /* 0x0000002400307947 */ /* 0x000fea0003800000 */
.L_x_33:
[----:B------:R-:W-:Y:S01]  /*7810*/  ISETP.GT.AND P0, PT, R0, 0x1, PT ;  /* 0x000000010000780c */ /* 0x000fe20003f04270 */
[----:B------:R-:W-:Y:S01]  /*7820*/  ULDC.64 UR4, c[0x0][0x5c0] ;  /* 0x0001700000047ab9 */ /* 0x000fe20000000a00 */
[-C--:B------:R-:W-:Y:S01]  /*7830*/  FMUL R24, R24, R153.reuse ;  /* 0x0000009918187220 */ /* 0x080fe20000400000 */
[-C--:B------:R-:W-:Y:S01]  /*7840*/  FMUL R25, R25, R153.reuse ;  /* 0x0000009919197220 */ /* 0x080fe20000400000 */
[----:B------:R-:W-:Y:S01]  /*7850*/  ISETP.GT.AND P3, PT, R3, RZ, P0 ;  /* 0x000000ff0300720c */ /* 0x000fe20000764270 */
[-C--:B------:R-:W-:Y:S01]  /*7860*/  FMUL R26, R26, R153.reuse ;  /* 0x000000991a1a7220 */ /* 0x080fe20000400000 */
[----:B------:R-:W-:Y:S01]  /*7870*/  LEA R4, P4, R6, UR4, 0x1 ;  /* 0x0000000406047c11 */ /* 0x000fe2000f8808ff */
[-C--:B------:R-:W-:Y:S01]  /*7880*/  FMUL R27, R27, R153.reuse ;  /* 0x000000991b1b7220 */ /* 0x080fe20000400000 */
[----:B------:R-:W-:Y:S01]  /*7890*/  F2FP.BF16.F32.PACK_AB R24, RZ, R24 ;  /* 0x00000018ff18723e */ /* 0x000fe200000010ff */
[-C--:B------:R-:W-:Y:S01]  /*78a0*/  FMUL R28, R28, R153.reuse ;  /* 0x000000991c1c7220 */ /* 0x080fe20000400000 */
[----:B------:R-:W-:Y:S01]  /*78b0*/  LEA.HI.X R5, R6, UR5, R179, 0x1, P4 ;  /* 0x0000000506057c11 */ /* 0x000fe2000a0f0cb3 */
[----:B------:R-:W-:Y:S01]  /*78c0*/  FMUL R29, R29, R153 ;  /* 0x000000991d1d7220 */ /* 0x000fe20000400000 */
[----:B------:R-:W-:Y:S01]  /*78d0*/  F2FP.BF16.F32.PACK_AB R25, RZ, R25 ;  /* 0x00000019ff19723e */ /* 0x000fe200000010ff */
[-C--:B------:R-:W-:Y:S01]  /*78e0*/  FMUL R30, R30, R153.reuse ;  /* 0x000000991e1e7220 */ /* 0x080fe20000400000 */
[----:B------:R-:W-:Y:S01]  /*78f0*/  SHF.L.U64.HI R11, R10, 0x4, R11 ;  /* 0x000000040a0b7819 */ /* 0x000fe2000001020b */
[----:B------:R-:W-:Y:S01]  /*7900*/  @P1 STG.E.U16 desc[UR36][R4.64], R24 ;  /* 0x0000001804001986 */ /* 0x000fe2000c101524 */
[----:B------:R-:W-:Y:S01]  /*7910*/  ISETP.GT.AND P1, PT, R0, 0x8, PT ;  /* 0x000000080000780c */ /* 0x000fe20003f24270 */
[-C--:B------:R-:W-:Y:S01]  /*7920*/  FMUL R31, R31, R153.reuse ;  /* 0x000000991f1f7220 */ /* 0x080fe20000400000 */
[C---:B------:R-:W-:Y:S01]  /*7930*/  ISETP.GT.AND P4, PT, R3.reuse, 0x8, P0 ;  /* 0x000000080300780c */ /* 0x040fe20000784270 */
[----:B------:R-:W-:Y:S01]  /*7940*/  @P3 STG.E.U16 desc[UR36][R4.64+0x2], R25 ;  /* 0x0000021904003986 */ /* 0x000fe2000c101524 */
[----:B------:R-:W-:Y:S01]  /*7950*/  LEA R6, P3, R10, R4, 0x4 ;  /* 0x000000040a067211 */ /* 0x000fe200078620ff */
[-C--:B------:R-:W-:Y:S01]  /*7960*/  FMUL R32, R32, R153.reuse ;  /* 0x0000009920207220 */ /* 0x080fe20000400000 */
[----:B------:R-:W-:Y:S01]  /*7970*/  ISETP.GT.AND P2, PT, R3, 0x8, P2 ;  /* 0x000000080300780c */ /* 0x000fe20001744270 */
[-C--:B------:R-:W-:Y:S01]  /*7980*/  FMUL R33, R33, R153.reuse ;  /* 0x0000009921217220 */ /* 0x080fe20000400000 */
[----:B------:R-:W-:Y:S01]  /*7990*/  ISETP.GT.AND P0, PT, R0, 0x9, PT ;  /* 0x000000090000780c */ /* 0x000fe20003f04270 */
[----:B------:R-:W-:Y:S01]  /*79a0*/  IMAD.X R7, R11, 0x1, R5, P3 ;  /* 0x000000010b077824 */ /* 0x000fe200018e0605 */
[C---:B------:R-:W-:Y:S01]  /*79b0*/  ISETP.GT.AND P5, PT, R3.reuse, RZ, P1 ;  /* 0x000000ff0300720c */ /* 0x040fe20000fa4270 */
[-C--:B------:R-:W-:Y:S01]  /*79c0*/  FMUL R34, R34, R153.reuse ;  /* 0x0000009922227220 */ /* 0x080fe20000400000 */
[----:B------:R-:W-:Y:S01]  /*79d0*/  ISETP.GT.AND P3, PT, R3, RZ, P0 ;  /* 0x000000ff0300720c */ /* 0x000fe20000764270 */
[-C--:B------:R-:W-:Y:S01]  /*79e0*/  FMUL R35, R35, R153.reuse ;  /* 0x0000009923237220 */ /* 0x080fe20000400000 */
[----:B------:R-:W-:Y:S01]  /*79f0*/  F2FP.BF16.F32.PACK_AB R26, RZ, R26 ;  /* 0x0000001aff1a723e */ /* 0x000fe200000010ff */
[----:B------:R-:W-:Y:S01]  /*7a00*/  FMUL R36, R36, R153 ;  /* 0x0000009924247220 */ /* 0x000fe20000400000 */
[----:B------:R-:W-:Y:S01]  /*7a10*/  F2FP.BF16.F32.PACK_AB R27, RZ, R27 ;  /* 0x0000001bff1b723e */ /* 0x000fe200000010ff */
[----:B------:R-:W-:Y:S01]  /*7a20*/  FMUL R37, R37, R153 ;  /* 0x0000009925257220 */ /* 0x000fe20000400000 */
[----:B------:R-:W-:Y:S01]  /*7a30*/  F2FP.BF16.F32.PACK_AB R28, RZ, R28 ;  /* 0x0000001cff1c723e */ /* 0x000fe200000010ff */
[----:B------:R-:W-:Y:S01]  /*7a40*/  @P2 STG.E.U16 desc[UR36][R6.64], R26 ;  /* 0x0000001a06002986 */ /* 0x000fe2000c101524 */
[----:B------:R-:W-:Y:S01]  /*7a50*/  F2FP.BF16.F32.PACK_AB R29, RZ, R29 ;  /* 0x0000001dff1d723e */ /* 0x000fe200000010ff */
[-C--:B------:R-:W-:Y:S01]  /*7a60*/  FMUL R38, R38, R153.reuse ;  /* 0x0000009926267220 */ /* 0x080fe20000400000 */
[----:B------:R-:W-:Y:S01]  /*7a70*/  ISETP.GT.AND P2, PT, R3, 0x8, P1 ;  /* 0x000000080300780c */ /* 0x000fe20000f44270 */
[----:B------:R-:W-:Y:S01]  /*7a80*/  @P4 STG.E.U16 desc[UR36][R6.64+0x2], R27 ;  /* 0x0000021b06004986 */ /* 0x000fe2000c101524 */
[----:B------:R-:W-:Y:S01]  /*7a90*/  ISETP.GT.AND P1, PT, R0, 0x10, PT ;  /* 0x000000100000780c */ /* 0x000fe20003f24270 */
[-C--:B------:R-:W-:Y:S01]  /*7aa0*/  FMUL R39, R39, R153.reuse ;  /* 0x0000009927277220 */ /* 0x080fe20000400000 */
[----:B------:R-:W-:Y:S01]  /*7ab0*/  F2FP.BF16.F32.PACK_AB R30, RZ, R30 ;  /* 0x0000001eff1e723e */ /* 0x000fe200000010ff */
[----:B------:R-:W-:Y:S01]  /*7ac0*/  @P5 STG.E.U16 desc[UR36][R4.64+0x10], R28 ;  /* 0x0000101c04005986 */ /* 0x000fe2000c101524 */
[C---:B------:R-:W-:Y:S01]  /*7ad0*/  ISETP.GT.AND P4, PT, R3.reuse, RZ, P1 ;  /* 0x000000ff0300720c */ /* 0x040fe20000f84270 */
[----:B------:R-:W-:Y:S01]  /*7ae0*/  FMUL R40, R40, R153 ;  /* 0x0000009928287220 */ /* 0x000fe20000400000 */
[----:B------:R-:W-:Y:S01]  /*7af0*/  F2FP.BF16.F32.PACK_AB R31, RZ, R31 ;  /* 0x0000001fff1f723e */ /* 0x000fe200000010ff */
[----:B------:R-:W-:Y:S01]  /*7b00*/  @P3 STG.E.U16 desc[UR36][R4.64+0x12], R29 ;  /* 0x0000121d04003986 */ /* 0x000fe2000c101524 */
[----:B------:R-:W-:Y:S01]  /*7b10*/  ISETP.GT.AND P3, PT, R3, 0x8, P0 ;  /* 0x000000080300780c */ /* 0x000fe20000764270 */
[-C--:B------:R-:W-:Y:S01]  /*7b20*/  FMUL R41, R41, R153.reuse ;  /* 0x0000009929297220 */ /* 0x080fe20000400000 */
[----:B------:R-:W-:Y:S01]  /*7b30*/  ISETP.GT.AND P0, PT, R0, 0x11, PT ;  /* 0x000000110000780c */ /* 0x000fe20003f04270 */
[----:B------:R-:W-:Y:S01]  /*7b40*/  @P2 STG.E.U16 desc[UR36][R6.64+0x10], R30 ;  /* 0x0000101e06002986 */ /* 0x000fe2000c101524 */
[----:B------:R-:W-:Y:S01]  /*7b50*/  F2FP.BF16.F32.PACK_AB R32, RZ, R32 ;  /* 0x00000020ff20723e */ /* 0x000fe200000010ff */
[-C--:B------:R-:W-:Y:S01]  /*7b60*/  FMUL R42, R42, R153.reuse ;  /* 0x000000992a2a7220 */ /* 0x080fe20000400000 */
[----:B------:R-:W-:Y:S01]  /*7b70*/  ISETP.GT.AND P5, PT, R3, RZ, P0 ;  /* 0x000000ff0300720c */ /* 0x000fe200007a4270 */
[-C--:B------:R-:W-:Y:S01]  /*7b80*/  FMUL R43, R43, R153.reuse ;  /* 0x000000992b2b7220 */ /* 0x080fe20000400000 */
[----:B------:R-:W-:Y:S01]  /*7b90*/  ISETP.GT.AND P2, PT, R3, 0x8, P1 ;  /* 0x000000080300780c */ /* 0x000fe20000f44270 */
[-C--:B------:R-:W-:Y:S01]  /*7ba0*/  FMUL R44, R44, R153.reuse ;  /* 0x000000992c2c7220 */ /* 0x080fe20000400000 */
[----:B------:R-:W-:Y:S01]  /*7bb0*/  ISETP.GT.AND P1, PT, R0, 0x18, PT ;  /* 0x000000180000780c */ /* 0x000fe20003f24270 */
[----:B------:R-:W-:Y:S01]  /*7bc0*/  FMUL R45, R45, R153 ;  /* 0x000000992d2d7220 */ /* 0x000fe20000400000 */
[----:B------:R-:W-:Y:S01]  /*7bd0*/  F2FP.BF16.F32.PACK_AB R33, RZ, R33 ;  /* 0x00000021ff21723e */ /* 0x000fe200000010ff */
[----:B------:R-:W-:Y:S01]  /*7be0*/  @P3 STG.E.U16 desc[UR36][R6.64+0x12], R31 ;  /* 0x0000121f06003986 */ /* 0x000fe2000c101524 */
[C---:B------:R-:W-:Y:S01]  /*7bf0*/  ISETP.GT.AND P3, PT, R3.reuse, 0x8, P0 ;  /* 0x000000080300780c */ /* 0x040fe20000764270 */
[-C--:B------:R-:W-:Y:S01]  /*7c00*/  FMUL R46, R46, R153.reuse ;  /* 0x000000992e2e7220 */ /* 0x080fe20000400000 */
[----:B------:R-:W-:Y:S01]  /*7c10*/  ISETP.GT.AND P0, PT, R0, 0x19, PT ;  /* 0x000000190000780c */ /* 0x000fe20003f04270 */
[----:B------:R-:W-:Y:S01]  /*7c20*/  @P4 STG.E.U16 desc[UR36][R4.64+0x20], R32 ;  /* 0x0000202004004986 */ /* 0x000fe2000c101524 */
[----:B------:R-:W-:Y:S01]  /*7c30*/  ISETP.GT.AND P4, PT, R3, RZ, P1 ;  /* 0x000000ff0300720c */ /* 0x000fe20000f84270 */
[-C--:B------:R-:W-:Y:S01]  /*7c40*/  FMUL R47, R47, R153.reuse ;  /* 0x000000992f2f7220 */ /* 0x080fe20000400000 */
[----:B------:R-:W-:Y:S01]  /*7c50*/  F2FP.BF16.F32.PACK_AB R34, RZ, R34 ;  /* 0x00000022ff22723e */ /* 0x000fe200000010ff */
[----:B------:R-:W-:Y:S01]  /*7c60*/  @P5 STG.E.U16 desc[UR36][R4.64+0x22], R33 ;  /* 0x0000222104005986 */ /* 0x000fe2000c101524 */
[----:B------:R-:W-:Y:S01]  /*7c70*/  ISETP.GT.AND P5, PT, R3, RZ, P0 ;  /* 0x000000ff0300720c */ /* 0x000fe200007a4270 */
[----:B------:R-:W-:Y:S01]  /*7c80*/  FMUL R48, R48, R153 ;  /* 0x0000009930307220 */ /* 0x000fe20000400000 */
[----:B------:R-:W-:Y:S01]  /*7c90*/  F2FP.BF16.F32.PACK_AB R35, RZ, R35 ;  /* 0x00000023ff23723e */ /* 0x000fe200000010ff */
[----:B------:R-:W-:Y:S01]  /*7ca0*/  @P2 STG.E.U16 desc[UR36][R6.64+0x20], R34 ;  /* 0x0000202206002986 */ /* 0x000fe2000c101524 */
[----:B------:R-:W-:Y:S01]  /*7cb0*/  F2FP.BF16.F32.PACK_AB R36, RZ, R36 ;  /* 0x00000024ff24723e */ /* 0x000fe200000010ff */
[-C--:B------:R-:W-:Y:S01]  /*7cc0*/  FMUL R49, R49, R153.reuse ;  /* 0x0000009931317220 */ /* 0x080fe20000400000 */
[C---:B------:R-:W-:Y:S01]  /*7cd0*/  ISETP.GT.AND P2, PT, R3.reuse, 0x8, P1 ;  /* 0x000000080300780c */ /* 0x040fe20000f44270 */
[----:B------:R-:W-:Y:S01]  /*7ce0*/  @P3 STG.E.U16 desc[UR36][R6.64+0x22], R35 ;  /* 0x0000222306003986 */ /* 0x000fe2000c101524 */
[----:B------:R-:W-:Y:S01]  /*7cf0*/  ISETP.GT.AND P1, PT, R0, 0x20, PT ;  /* 0x000000200000780c */ /* 0x000fe20003f24270 */
[----:B------:R-:W-:Y:S01]  /*7d00*/  FMUL R50, R50, R153 ;  /* 0x0000009932327220 */ /* 0x000fe20000400000 */
[----:B------:R-:W-:Y:S01]  /*7d10*/  F2FP.BF16.F32.PACK_AB R37, RZ, R37 ;  /* 0x00000025ff25723e */ /* 0x000fe200000010ff */
[----:B------:R-:W-:Y:S01]  /*7d20*/  @P4 STG.E.U16 desc[UR36][R4.64+0x30], R36 ;  /* 0x0000302404004986 */ /* 0x000fe2000c101524 */
[----:B------:R-:W-:Y:S01]  /*7d30*/  ISETP.GT.AND P3, PT, R3, 0x8, P0 ;  /* 0x000000080300780c */ /* 0x000fe20000764270 */
[-C--:B------:R-:W-:Y:S01]  /*7d40*/  FMUL R51, R51, R153.reuse ;  /* 0x0000009933337220 */ /* 0x080fe20000400000 */
[----:B------:R-:W-:Y:S01]  /*7d50*/  ISETP.GT.AND P0, PT, R0, 0x21, PT ;  /* 0x000000210000780c */ /* 0x000fe20003f04270 */
[----:B------:R-:W-:Y:S01]  /*7d60*/  @P5 STG.E.U16 desc[UR36][R4.64+0x32], R37 ;  /* 0x0000322504005986 */ /* 0x000fe2000c101524 */
[----:B------:R-:W-:Y:S01]  /*7d70*/  ISETP.GT.AND P4, PT, R3, RZ, P1 ;  /* 0x000000ff0300720c */ /* 0x000fe20000f84270 */
[-C--:B------:R-:W-:Y:S01]  /*7d80*/  FMUL R52, R52, R153.reuse ;  /* 0x0000009934347220 */ /* 0x080fe20000400000 */
[----:B------:R-:W-:Y:S01]  /*7d90*/  F2FP.BF16.F32.PACK_AB R38, RZ, R38 ;  /* 0x00000026ff26723e */ /* 0x000fe200000010ff */
[-C--:B------:R-:W-:Y:S01]  /*7da0*/  FMUL R53, R53, R153.reuse ;  /* 0x0000009935357220 */ /* 0x080fe20000400000 */
        /* <DEDUP_REMOVED lines=325> */
[----:B------:R-:W-:Y:S01]  /*9200*/  FMUL R151, R151, R153 ;  /* 0x0000009997977220 */ /* 0x000fe20000400000 */
[----:B------:R-:W-:Y:S01]  /*9210*/  ISETP.GT.AND P2, PT, R3, 0x8, P1 ;  /* 0x000000080300780c */ /* 0x000fe20000f44270 */
[----:B------:R-:W-:Y:S01]  /*9220*/  @P3 STG.E.U16 desc[UR36][R6.64+0x132], R103 ;  /* 0x0001326706003986 */ /* 0x000fe2000c101524 */
[----:B------:R-:W-:-:S02]  /*9230*/  ISETP.GT.AND P1, PT, R0, 0xa8, PT ;  /* 0x000000a80000780c */ /* 0x000fc40003f24270 */
[----:B------:R-:W-:Y:S01]  /*9240*/  F2FP.BF16.F32.PACK_AB R105, RZ, R105 ;  /* 0x00000069ff69723e */ /* 0x000fe200000010ff */
[----:B------:R-:W-:Y:S01]  /*9250*/  @P4 STG.E.U16 desc[UR36][R4.64+0x140], R104 ;  /* 0x0001406804004986 */ /* 0x000fe2000c101524 */
[C---:B------:R-:W-:Y:S02]  /*9260*/  ISETP.GT.AND P3, PT, R3.reuse, 0x8, P0 ;  /* 0x000000080300780c */ /* 0x040fe40000764270 */
[----:B------:R-:W-:Y:S01]  /*9270*/  ISETP.GT.AND P0, PT, R0, 0xa9, PT ;  /* 0x000000a90000780c */ /* 0x000fe20003f04270 */
[----:B------:R-:W-:Y:S01]  /*9280*/  @P5 STG.E.U16 desc[UR36][R4.64+0x142], R105 ;  /* 0x0001426904005986 */ /* 0x000fe2000c101524 */
[C---:B------:R-:W-:Y:S02]  /*9290*/  ISETP.GT.AND P4, PT, R3.reuse, RZ, P1 ;  /* 0x000000ff0300720c */ /* 0x040fe40000f84270 */
[----:B------:R-:W-:Y:S02]  /*92a0*/  F2FP.BF16.F32.PACK_AB R106, RZ, R106 ;  /* 0x0000006aff6a723e */ /* 0x000fe400000010ff */
[----:B------:R-:W-:-:S02]  /*92b0*/  ISETP.GT.AND P5, PT, R3, RZ, P0 ;  /* 0x000000ff0300720c */ /* 0x000fc400007a4270 */
[----:B------:R-:W-:Y:S01]  /*92c0*/  F2FP.BF16.F32.PACK_AB R107, RZ, R107 ;  /* 0x0000006bff6b723e */ /* 0x000fe200000010ff */
[----:B------:R-:W-:Y:S01]  /*92d0*/  @P2 STG.E.U16 desc[UR36][R6.64+0x140], R106 ;  /* 0x0001406a06002986 */ /* 0x000fe2000c101524 */
[----:B------:R-:W-:Y:S02]  /*92e0*/  F2FP.BF16.F32.PACK_AB R108, RZ, R108 ;  /* 0x0000006cff6c723e */ /* 0x000fe400000010ff */
[C---:B------:R-:W-:Y:S01]  /*92f0*/  ISETP.GT.AND P2, PT, R3.reuse, 0x8, P1 ;  /* 0x000000080300780c */ /* 0x040fe20000f44270 */
[----:B------:R-:W-:Y:S01]  /*9300*/  @P3 STG.E.U16 desc[UR36][R6.64+0x142], R107 ;  /* 0x0001426b06003986 */ /* 0x000fe2000c101524 */
[----:B------:R-:W-:Y:S02]  /*9310*/  ISETP.GT.AND P1, PT, R0, 0xb0, PT ;  /* 0x000000b00000780c */ /* 0x000fe40003f24270 */
[----:B------:R-:W-:Y:S01]  /*9320*/  F2FP.BF16.F32.PACK_AB R109, RZ, R109 ;  /* 0x0000006dff6d723e */ /* 0x000fe200000010ff */
[----:B------:R-:W-:Y:S01]  /*9330*/  @P4 STG.E.U16 desc[UR36][R4.64+0x150], R108 ;  /* 0x0001506c04004986 */ /* 0x000fe2000c101524 */
[----:B------:R-:W-:-:S02]  /*9340*/  ISETP.GT.AND P3, PT, R3, 0x8, P0 ;  /* 0x000000080300780c */ /* 0x000fc40000764270 */
[----:B------:R-:W-:Y:S01]  /*9350*/  ISETP.GT.AND P0, PT, R0, 0xb1, PT ;  /* 0x000000b10000780c */ /* 0x000fe20003f04270 */
[----:B------:R-:W-:Y:S01]  /*9360*/  @P5 STG.E.U16 desc[UR36][R4.64+0x152], R109 ;  /* 0x0001526d04005986 */ /* 0x000fe2000c101524 */
[C---:B------:R-:W-:Y:S02]  /*9370*/  ISETP.GT.AND P4, PT, R3.reuse, RZ, P1 ;  /* 0x000000ff0300720c */ /* 0x040fe40000f84270 */
[----:B------:R-:W-:Y:S02]  /*9380*/  F2FP.BF16.F32.PACK_AB R110, RZ, R110 ;  /* 0x0000006eff6e723e */ /* 0x000fe400000010ff */
[----:B------:R-:W-:Y:S02]  /*9390*/  ISETP.GT.AND P5, PT, R3, RZ, P0 ;  /* 0x000000ff0300720c */ /* 0x000fe400007a4270 */
[----:B------:R-:W-:Y:S01]  /*93a0*/  F2FP.BF16.F32.PACK_AB R111, RZ, R111 ;  /* 0x0000006fff6f723e */ /* 0x000fe200000010ff */
[----:B------:R-:W-:Y:S01]  /*93b0*/  @P2 STG.E.U16 desc[UR36][R6.64+0x150], R110 ;  /* 0x0001506e06002986 */ /* 0x000fe2000c101524 */
[----:B------:R-:W-:-:S02]  /*93c0*/  F2FP.BF16.F32.PACK_AB R112, RZ, R112 ;  /* 0x00000070ff70723e */ /* 0x000fc400000010ff */
[C---:B------:R-:W-:Y:S01]  /*93d0*/  ISETP.GT.AND P2, PT, R3.reuse, 0x8, P1 ;  /* 0x000000080300780c */ /* 0x040fe20000f44270 */
[----:B------:R-:W-:Y:S01]  /*93e0*/  @P3 STG.E.U16 desc[UR36][R6.64+0x152], R111 ;  /* 0x0001526f06003986 */ /* 0x000fe2000c101524 */
[C---:B------:R-:W-:Y:S02]  /*93f0*/  ISETP.GT.AND P1, PT, R0.reuse, 0xb8, PT ;  /* 0x000000b80000780c */ /* 0x040fe40003f24270 */
[----:B------:R-:W-:Y:S01]  /*9400*/  F2FP.BF16.F32.PACK_AB R113, RZ, R113 ;  /* 0x00000071ff71723e */ /* 0x000fe200000010ff */
[----:B------:R-:W-:Y:S01]  /*9410*/  @P4 STG.E.U16 desc[UR36][R4.64+0x160], R112 ;  /* 0x0001607004004986 */ /* 0x000fe2000c101524 */
[C---:B------:R-:W-:Y:S02]  /*9420*/  ISETP.GT.AND P3, PT, R3.reuse, 0x8, P0 ;  /* 0x000000080300780c */ /* 0x040fe40000764270 */
[----:B------:R-:W-:Y:S01]  /*9430*/  ISETP.GT.AND P0, PT, R0, 0xb9, PT ;  /* 0x000000b90000780c */ /* 0x000fe20003f04270 */
[----:B------:R-:W-:Y:S01]  /*9440*/  @P5 STG.E.U16 desc[UR36][R4.64+0x162], R113 ;  /* 0x0001627104005986 */ /* 0x000fe2000c101524 */
[----:B------:R-:W-:-:S02]  /*9450*/  ISETP.GT.AND P4, PT, R3, RZ, P1 ;  /* 0x000000ff0300720c */ /* 0x000fc40000f84270 */
[----:B------:R-:W-:Y:S02]  /*9460*/  F2FP.BF16.F32.PACK_AB R114, RZ, R114 ;  /* 0x00000072ff72723e */ /* 0x000fe400000010ff */
[C---:B------:R-:W-:Y:S02]  /*9470*/  ISETP.GT.AND P5, PT, R3.reuse, RZ, P0 ;  /* 0x000000ff0300720c */ /* 0x040fe400007a4270 */
[----:B------:R-:W-:Y:S01]  /*9480*/  F2FP.BF16.F32.PACK_AB R115, RZ, R115 ;  /* 0x00000073ff73723e */ /* 0x000fe200000010ff */
[----:B------:R-:W-:Y:S01]  /*9490*/  @P2 STG.E.U16 desc[UR36][R6.64+0x160], R114 ;  /* 0x0001607206002986 */ /* 0x000fe2000c101524 */
[----:B------:R-:W-:Y:S02]  /*94a0*/  F2FP.BF16.F32.PACK_AB R116, RZ, R116 ;  /* 0x00000074ff74723e */ /* 0x000fe400000010ff */
        /* <DEDUP_REMOVED lines=65> */
[----:B------:R-:W-:Y:S02]  /*98c0*/  ISETP.GT.AND P5, PT, R3, RZ, P0 ;  /* 0x000000ff0300720c */ /* 0x000fe400007a4270 */
[----:B------:R-:W-:Y:S02]  /*98d0*/  F2FP.BF16.F32.PACK_AB R134, RZ, R134 ;  /* 0x00000086ff86723e */ /* 0x000fe400000010ff */
[----:B------:R-:W-:Y:S02]  /*98e0*/  F2FP.BF16.F32.PACK_AB R135, RZ, R135 ;  /* 0x00000087ff87723e */ /* 0x000fe400000010ff */
[----:B------:R-:W-:Y:S01]  /*98f0*/  F2FP.BF16.F32.PACK_AB R136, RZ, R136 ;  /* 0x00000088ff88723e */ /* 0x000fe200000010ff */
[----:B------:R-:W-:Y:S01]  /*9900*/  @P2 STG.E.U16 desc[UR36][R6.64+0x1b0], R134 ;  /* 0x0001b08606002986 */ /* 0x000fe2000c101524 */
[----:B------:R-:W-:-:S02]  /*9910*/  F2FP.BF16.F32.PACK_AB R137, RZ, R137 ;  /* 0x00000089ff89723e */ /* 0x000fc400000010ff */
[C---:B------:R-:W-:Y:S01]  /*9920*/  ISETP.GT.AND P1, PT, R3.reuse, 0x8, P1 ;  /* 0x000000080300780c */ /* 0x040fe20000f24270 */
[----:B------:R-:W-:Y:S01]  /*9930*/  @P3 STG.E.U16 desc[UR36][R6.64+0x1b2], R135 ;  /* 0x0001b28706003986 */ /* 0x000fe2000c101524 */
[C---:B------:R-:W-:Y:S02]  /*9940*/  ISETP.GT.AND P2, PT, R3.reuse, 0x8, P0 ;  /* 0x000000080300780c */ /* 0x040fe40000744270 */
[C---:B------:R-:W-:Y:S01]  /*9950*/  ISETP.GT.AND P0, PT, R0.reuse, 0xe9, PT ;  /* 0x000000e90000780c */ /* 0x040fe20003f04270 */
[----:B------:R-:W-:Y:S01]  /*9960*/  @P4 STG.E.U16 desc[UR36][R4.64+0x1c0], R136 ;  /* 0x0001c08804004986 */ /* 0x000fe2000c101524 */
[----:B------:R-:W-:Y:S02]  /*9970*/  ISETP.GT.AND P4, PT, R0, 0xe8, PT ;  /* 0x000000e80000780c */ /* 0x000fe40003f84270 */
[----:B------:R-:W-:Y:S01]  /*9980*/  F2FP.BF16.F32.PACK_AB R138, RZ, R138 ;  /* 0x0000008aff8a723e */ /* 0x000fe200000010ff */
[----:B------:R-:W-:Y:S01]  /*9990*/  @P5 STG.E.U16 desc[UR36][R4.64+0x1c2], R137 ;  /* 0x0001c28904005986 */ /* 0x000fe2000c101524 */
[----:B------:R-:W-:-:S02]  /*99a0*/  ISETP.GT.AND P5, PT, R3, RZ, P4 ;  /* 0x000000ff0300720c */ /* 0x000fc400027a4270 */
[----:B------:R-:W-:Y:S01]  /*99b0*/  F2FP.BF16.F32.PACK_AB R139, RZ, R139 ;  /* 0x0000008bff8b723e */ /* 0x000fe200000010ff */
[----:B------:R-:W-:Y:S01]  /*99c0*/  @P1 STG.E.U16 desc[UR36][R6.64+0x1c0], R138 ;  /* 0x0001c08a06001986 */ /* 0x000fe2000c101524 */
[----:B------:R-:W-:Y:S02]  /*99d0*/  F2FP.BF16.F32.PACK_AB R140, RZ, R140 ;  /* 0x0000008cff8c723e */ /* 0x000fe400000010ff */
[C---:B------:R-:W-:Y:S01]  /*99e0*/  ISETP.GT.AND P3, PT, R3.reuse, RZ, P0 ;  /* 0x000000ff0300720c */ /* 0x040fe20000764270 */
[----:B------:R-:W-:Y:S01]  /*99f0*/  @P2 STG.E.U16 desc[UR36][R6.64+0x1c2], R139 ;  /* 0x0001c28b06002986 */ /* 0x000fe2000c101524 */
[C---:B------:R-:W-:Y:S02]  /*9a00*/  ISETP.GT.AND P4, PT, R3.reuse, 0x8, P4 ;  /* 0x000000080300780c */ /* 0x040fe40002784270 */
[----:B------:R-:W-:Y:S02]  /*9a10*/  F2FP.BF16.F32.PACK_AB R141, RZ, R141 ;  /* 0x0000008dff8d723e */ /* 0x000fe400000010ff */
[----:B------:R-:W-:Y:S01]  /*9a20*/  F2FP.BF16.F32.PACK_AB R142, RZ, R142 ;  /* 0x0000008eff8e723e */ /* 0x000fe200000010ff */
[----:B------:R-:W-:Y:S01]  /*9a30*/  @P5 STG.E.U16 desc[UR36][R4.64+0x1d0], R140 ;  /* 0x0001d08c04005986 */ /* 0x000fe2000c101524 */
[----:B------:R-:W-:-:S02]  /*9a40*/  ISETP.GT.AND P5, PT, R3, 0x8, P0 ;  /* 0x000000080300780c */ /* 0x000fc400007a4270 */
[----:B------:R-:W-:Y:S02]  /*9a50*/  F2FP.BF16.F32.PACK_AB R143, RZ, R143 ;  /* 0x0000008fff8f723e */ /* 0x000fe400000010ff */
[C---:B------:R-:W-:Y:S01]  /*9a60*/  ISETP.GT.AND P0, PT, R0.reuse, 0xf1, PT ;  /* 0x000000f10000780c */ /* 0x040fe20003f04270 */
[----:B------:R-:W-:Y:S01]  /*9a70*/  @P3 STG.E.U16 desc[UR36][R4.64+0x1d2], R141 ;  /* 0x0001d28d04003986 */ /* 0x000fe2000c101524 */
[----:B------:R-:W-:Y:S02]  /*9a80*/  ISETP.GT.AND P3, PT, R0, 0xf0, PT ;  /* 0x000000f00000780c */ /* 0x000fe40003f64270 */
[----:B------:R-:W-:Y:S01]  /*9a90*/  F2FP.BF16.F32.PACK_AB R144, RZ, R144 ;  /* 0x00000090ff90723e */ /* 0x000fe200000010ff */
[----:B------:R-:W-:Y:S01]  /*9aa0*/  @P4 STG.E.U16 desc[UR36][R6.64+0x1d0], R142 ;  /* 0x0001d08e06004986 */ /* 0x000fe2000c101524 */
[C---:B------:R-:W-:Y:S02]  /*9ab0*/  ISETP.GT.AND P4, PT, R3.reuse, RZ, P3 ;  /* 0x000000ff0300720c */ /* 0x040fe40001f84270 */
[C---:B------:R-:W-:Y:S01]  /*9ac0*/  ISETP.GT.AND P3, PT, R3.reuse, 0x8, P3 ;  /* 0x000000080300780c */ /* 0x040fe20001f64270 */
[----:B------:R-:W-:Y:S01]  /*9ad0*/  @P5 STG.E.U16 desc[UR36][R6.64+0x1d2], R143 ;  /* 0x0001d28f06005986 */ /* 0x000fe2000c101524 */
[----:B------:R-:W-:-:S02]  /*9ae0*/  ISETP.GT.AND P5, PT, R3, RZ, P0 ;  /* 0x000000ff0300720c */ /* 0x000fc400007a4270 */
[----:B------:R-:W-:Y:S02]  /*9af0*/  F2FP.BF16.F32.PACK_AB R145, RZ, R145 ;  /* 0x00000091ff91723e */ /* 0x000fe400000010ff */
[C---:B------:R-:W-:Y:S02]  /*9b00*/  ISETP.GT.AND P0, PT, R3.reuse, 0x8, P0 ;  /* 0x000000080300780c */ /* 0x040fe40000704270 */
[C---:B------:R-:W-:Y:S02]  /*9b10*/  ISETP.GT.AND P1, PT, R0.reuse, 0xf9, PT ;  /* 0x000000f90000780c */ /* 0x040fe40003f24270 */
[----:B------:R-:W-:Y:S01]  /*9b20*/  ISETP.GT.AND P2, PT, R0, 0xf8, PT ;  /* 0x000000f80000780c */ /* 0x000fe20003f44270 */
[----:B------:R-:W-:Y:S01]  /*9b30*/  @P4 STG.E.U16 desc[UR36][R4.64+0x1e0], R144 ;  /* 0x0001e09004004986 */ /* 0x000fe2000c101524 */
[C---:B------:R-:W-:Y:S01]  /*9b40*/  ISETP.GT.AND P4, PT, R3.reuse, RZ, P1 ;  /* 0x000000ff0300720c */ /* 0x040fe20000f84270 */
[----:B------:R-:W-:Y:S01]  /*9b50*/  @P3 IMAD.MOV.U32 R2, RZ, RZ, R6 ;  /* 0x000000ffff023224 */ /* 0x000fe200078e0006 */
[C---:B------:R-:W-:Y:S01]  /*9b60*/  ISETP.GT.AND P1, PT, R3.reuse, 0x8, P1 ;  /* 0x000000080300780c */ /* 0x040fe20000f24270 */
[----:B------:R-:W-:Y:S01]  /*9b70*/  @P5 STG.E.U16 desc[UR36][R4.64+0x1e2], R145 ;  /* 0x0001e29104005986 */ /* 0x000fe2000c101524 */
[----:B------:R-:W-:-:S02]  /*9b80*/  ISETP.GT.AND P5, PT, R3, RZ, P2 ;  /* 0x000000ff0300720c */ /* 0x000fc400017a4270 */
[----:B------:R-:W-:Y:S01]  /*9b90*/  ISETP.GT.AND P2, PT, R3, 0x8, P2 ;  /* 0x000000080300780c */ /* 0x000fe20001744270 */
[----:B------:R-:W-:Y:S01]  /*9ba0*/  @P3 IMAD.MOV.U32 R3, RZ, RZ, R7 ;  /* 0x000000ffff033224 */ /* 0x000fe200078e0007 */
[----:B------:R-:W-:Y:S02]  /*9bb0*/  F2FP.BF16.F32.PACK_AB R146, RZ, R146 ;  /* 0x00000092ff92723e */ /* 0x000fe400000010ff */
[----:B------:R-:W-:Y:S02]  /*9bc0*/  F2FP.BF16.F32.PACK_AB R147, RZ, R147 ;  /* 0x00000093ff93723e */ /* 0x000fe400000010ff */
[----:B------:R-:W-:Y:S01]  /*9bd0*/  F2FP.BF16.F32.PACK_AB R148, RZ, R148 ;  /* 0x00000094ff94723e */ /* 0x000fe200000010ff */
[----:B------:R0:W-:Y:S01]  /*9be0*/  @P3 STG.E.U16 desc[UR36][R2.64+0x1e0], R146 ;  /* 0x0001e09202003986 */ /* 0x0001e2000c101524 */
[----:B------:R-:W-:Y:S02]  /*9bf0*/  F2FP.BF16.F32.PACK_AB R149, RZ, R149 ;  /* 0x00000095ff95723e */ /* 0x000fe400000010ff */
[----:B------:R-:W-:-:S02]  /*9c00*/  F2FP.BF16.F32.PACK_AB R150, RZ, R150 ;  /* 0x00000096ff96723e */ /* 0x000fc400000010ff */
[----:B------:R-:W-:Y:S01]  /*9c10*/  F2FP.BF16.F32.PACK_AB R151, RZ, R151 ;  /* 0x00000097ff97723e */ /* 0x000fe200000010ff */
[----:B0-----:R-:W-:Y:S02]  /*9c20*/  @P0 IMAD.MOV.U32 R2, RZ, RZ, R6 ;  /* 0x000000ffff020224 */ /* 0x001fe400078e0006 */
[----:B------:R-:W-:-:S05]  /*9c30*/  @P0 IMAD.MOV.U32 R3, RZ, RZ, R7 ;  /* 0x000000ffff030224 */ /* 0x000fca00078e0007 */
[----:B------:R0:W-:Y:S02]  /*9c40*/  @P0 STG.E.U16 desc[UR36][R2.64+0x1e2], R147 ;  /* 0x0001e29302000986 */ /* 0x0001e4000c101524 */
[----:B0-----:R-:W-:Y:S02]  /*9c50*/  @P5 IMAD.MOV.U32 R2, RZ, RZ, R4 ;  /* 0x000000ffff025224 */ /* 0x001fe400078e0004 */
[----:B------:R-:W-:-:S05]  /*9c60*/  @P5 IMAD.MOV.U32 R3, RZ, RZ, R5 ;  /* 0x000000ffff035224 */ /* 0x000fca00078e0005 */
[----:B------:R0:W-:Y:S04]  /*9c70*/  @P5 STG.E.U16 desc[UR36][R2.64+0x1f0], R148 ;  /* 0x0001f09402005986 */ /* 0x0001e8000c101524 */
[----:B------:R1:W-:Y:S01]  /*9c80*/  @P4 STG.E.U16 desc[UR36][R4.64+0x1f2], R149 ;  /* 0x0001f29504004986 */ /* 0x0003e2000c101524 */
[----:B0-----:R-:W-:Y:S02]  /*9c90*/  @P2 IMAD.MOV.U32 R2, RZ, RZ, R6 ;  /* 0x000000ffff022224 */ /* 0x001fe400078e0006 */
[----:B------:R-:W-:-:S05]  /*9ca0*/  @P2 IMAD.MOV.U32 R3, RZ, RZ, R7 ;  /* 0x000000ffff032224 */ /* 0x000fca00078e0007 */
[----:B------:R1:W-:Y:S04]  /*9cb0*/  @P2 STG.E.U16 desc[UR36][R2.64+0x1f0], R150 ;  /* 0x0001f09602002986 */ /* 0x0003e8000c101524 */
[----:B------:R1:W-:Y:S02]  /*9cc0*/  @P1 STG.E.U16 desc[UR36][R6.64+0x1f2], R151 ;  /* 0x0001f29706001986 */ /* 0x0003e4000c101524 */
.L_x_286:
[----:B------:R-:W-:Y:S05]  /*9cd0*/  BSYNC B0 ;  /* 0x0000000000007941 */ /* 0x000fea0003800000 */
.L_x_32:
[----:B01----:R-:W2:Y:S01]  /*9ce0*/  LDL.64 R2, [R1] ;  /* 0x0000000001027983 */ /* 0x003ea20000100a00 */
[----:B------:R-:W-:Y:S01]  /*9cf0*/  ULDC.64 UR4, c[0x0][0x650] ;  /* 0x0001940000047ab9 */ /* 0x000fe20000000a00 */
[----:B------:R0:W-:Y:S01]  /*9d00*/  SYNCS.ARRIVE.TRANS64.A1T0 RZ, [R160+UR45], RZ ;  /* 0x000000ffa0ff79a7 */ /* 0x0001e2000810002d */
[----:B------:R-:W-:Y:S01]  /*9d10*/  PRMT R0, RZ, 0x7610, R0 ;  /* 0x00007610ff007816 */ /* 0x000fe20000000000 */
[----:B------:R-:W-:Y:S02]  /*9d20*/  IMAD.MOV.U32 R19, RZ, RZ, -0x1 ;  /* 0xffffffffff137424 */ /* 0x000fe400078e00ff */
[----:B-----5:R-:W-:Y:S01]  /*9d30*/  IMAD.MOV.U32 R22, RZ, RZ, -0x1 ;  /* 0xffffffffff167424 */ /* 0x020fe200078e00ff */
[----:B--2---:R-:W-:-:S04]  /*9d40*/  LEA R18, P0, R2, R18, 0x1 ;  /* 0x0000001202127211 */ /* 0x004fc800078008ff */
[----:B------:R-:W-:Y:S01]  /*9d50*/  LEA.HI.X R17, R2, R17, R23, 0x1, P0 ;  /* 0x0000001102117211 */ /* 0x000fe200000f0c17 */
[----:B------:R-:W-:Y:S01]  /*9d60*/  IMAD.MOV.U32 R2, RZ, RZ, -0x1 ;  /* 0xffffffffff027424 */ /* 0x000fe200078e00ff */
[----:B------:R-:W-:-:S04]  /*9d70*/  ISETP.GE.U32.AND P0, PT, R18, UR4, PT ;  /* 0x0000000412007c0c */ /* 0x000fc8000bf06070 */
[----:B------:R-:W-:-:S13]  /*9d80*/  ISETP.GE.U32.AND.EX P0, PT, R17, UR5, PT, P0 ;  /* 0x0000000511007c0c */ /* 0x000fda000bf06100 */
[----:B0-----:R-:W-:Y:S05]  /*9d90*/  @P0 BRA `(.L_x_287) ;  /* 0x0000000400700947 */ /* 0x001fea0003800000 */
[----:B------:R-:W0:Y:S01]  /*9da0*/  S2R R10, SR_CTAID.X ;  /* 0x00000000000a7919 */ /* 0x000e220000002500 */
[----:B---34-:R-:W1:Y:S01]  /*9db0*/  LDC.64 R8, c[0x0][0x628] ;  /* 0x00018a00ff087b82 */ /* 0x018e620000000a00 */
[----:B------:R-:W-:Y:S01]  /*9dc0*/  ULDC UR4, c[0x0][0x150] ;  /* 0x0000540000047ab9 */ /* 0x000fe20000000800 */
[----:B------:R-:W-:Y:S01]  /*9dd0*/  IMAD.MOV.U32 R6, RZ, RZ, R18 ;  /* 0x000000ffff067224 */ /* 0x000fe200078e0012 */
[----:B------:R-:W2:Y:S01]  /*9de0*/  S2R R20, SR_CTAID.Y ;  /* 0x0000000000147919 */ /* 0x000ea20000002600 */
[----:B------:R-:W-:-:S04]  /*9df0*/  IMAD.MOV.U32 R7, RZ, RZ, R17 ;  /* 0x000000ffff077224 */ /* 0x000fc800078e0011 */
[----:B------:R-:W3:Y:S08]  /*9e00*/  LDC R15, c[0x0][0x144] ;  /* 0x00005100ff0f7b82 */ /* 0x000ef00000000800 */
[----:B------:R-:W4:Y:S08]  /*9e10*/  LDC R0, c[0x0][0x630] ;  /* 0x00018c00ff007b82 */ /* 0x000f300000000800 */
[----:B------:R-:W2:Y:S01]  /*9e20*/  LDC.64 R12, c[0x0][0x620] ;  /* 0x00018800ff0c7b82 */ /* 0x000ea20000000a00 */
[----:B-1----:R-:W-:-:S04]  /*9e30*/  ISETP.NE.U32.AND P0, PT, R8, RZ, PT ;  /* 0x000000ff0800720c */ /* 0x002fc80003f05070 */
[----:B------:R-:W-:Y:S02]  /*9e40*/  ISETP.NE.AND.EX P0, PT, R9, RZ, PT, P0 ;  /* 0x000000ff0900720c */ /* 0x000fe40003f05300 */
[----:B0-----:R-:W-:-:S05]  /*9e50*/  I2FP.F32.U32 R2, R10 ;  /* 0x0000000a00027245 */ /* 0x001fca0000201000 */
[----:B------:R-:W-:-:S04]  /*9e60*/  FMUL R2, R2, UR4 ;  /* 0x0000000402027c20 */ /* 0x000fc80008400000 */
[----:B------:R0:W1:Y:S02]  /*9e70*/  F2I.U32.TRUNC.NTZ R14, R2 ;  /* 0x00000002000e7305 */ /* 0x000064000020f000 */
[----:B---34-:R-:W-:Y:S05]  /*9e80*/  @!P0 BRA `(.L_x_288) ;  /* 0x0000000000288947 */ /* 0x018fea0003800000 */
[----:B------:R-:W3:Y:S02]  /*9e90*/  LDC R3, c[0x0][0x634] ;  /* 0x00018d00ff037b82 */ /* 0x000ee40000000800 */
[----:B---3--:R-:W-:-:S05]  /*9ea0*/  IADD3 R7, P0, R18, R3, RZ ;  /* 0x0000000312077210 */ /* 0x008fca0007f1e0ff */
[----:B------:R-:W-:-:S04]  /*9eb0*/  IMAD.X R11, RZ, RZ, R17, P0 ;  /* 0x000000ffff0b7224 */ /* 0x000fc800000e0611 */
[----:B0-----:R-:W-:-:S04]  /*9ec0*/  IMAD.WIDE.U32 R2, R11, R8, RZ ;  /* 0x000000080b027225 */ /* 0x001fc800078e00ff */
[----:B------:R-:W-:-:S04]  /*9ed0*/  IMAD.WIDE.U32 R4, P0, R7, R9, R2 ;  /* 0x0000000907047225 */ /* 0x000fc80007800002 */
[----:B------:R-:W-:-:S04]  /*9ee0*/  IMAD.WIDE.U32 R2, R7, R8, RZ ;  /* 0x0000000807027225 */ /* 0x000fc800078e00ff */
[----:B------:R-:W-:Y:S01]  /*9ef0*/  IMAD.X R7, RZ, RZ, RZ, P0 ;  /* 0x000000ffff077224 */ /* 0x000fe200000e06ff */
[----:B------:R-:W-:Y:S01]  /*9f00*/  IADD3 RZ, P0, R3, R4, RZ ;  /* 0x0000000403ff7210 */ /* 0x000fe20007f1e0ff */
[----:B------:R-:W-:-:S04]  /*9f10*/  IMAD.MOV.U32 R6, RZ, RZ, R5 ;  /* 0x000000ffff067224 */ /* 0x000fc800078e0005 */
[----:B------:R-:W-:-:S08]  /*9f20*/  IMAD.WIDE.U32.X R6, R11, R9, R6, P0 ;  /* 0x000000090b067225 */ /* 0x000fd000000e0406 */
.L_x_288:
[----:B------:R-:W3:Y:S01]  /*9f30*/  LDC.64 R26, c[0x0][0x640] ;  /* 0x00019000ff1a7b82 */ /* 0x000ee20000000a00 */
[-C--:B------:R-:W-:Y:S01]  /*9f40*/  SHF.R.U64 R11, R6, R0.reuse, R7 ;  /* 0x00000000060b7219 */ /* 0x080fe20000001207 */
[----:B------:R-:W-:Y:S01]  /*9f50*/  IMAD.MOV.U32 R19, RZ, RZ, R17 ;  /* 0x000000ffff137224 */ /* 0x000fe200078e0011 */
[----:B------:R-:W-:Y:S01]  /*9f60*/  SHF.R.U32.HI R0, RZ, R0, R7 ;  /* 0x00000000ff007219 */ /* 0x000fe20000011607 */
[----:B-1----:R-:W-:Y:S01]  /*9f70*/  IMAD.MOV R14, RZ, RZ, -R14 ;  /* 0x000000ffff0e7224 */ /* 0x002fe200078e0a0e */
[----:B------:R-:W-:Y:S01]  /*9f80*/  IADD3 R5, P0, RZ, -R11, RZ ;  /* 0x8000000bff057210 */ /* 0x000fe20007f1e0ff */
[----:B------:R-:W-:Y:S01]  /*9f90*/  ULDC UR4, c[0x0][0x154] ;  /* 0x0000550000047ab9 */ /* 0x000fe20000000800 */
[----:B------:R-:W-:Y:S01]  /*9fa0*/  IMAD.MOV.U32 R7, RZ, RZ, 0x1 ;  /* 0x00000001ff077424 */ /* 0x000fe200078e00ff */
[----:B------:R-:W1:Y:S01]  /*9fb0*/  LDC R4, c[0x0][0x618] ;  /* 0x00018600ff047b82 */ /* 0x000e620000000800 */
[----:B------:R-:W-:Y:S02]  /*9fc0*/  IMAD R22, R15, R14, R10 ;  /* 0x0000000e0f167224 */ /* 0x000fe400078e020a */
[----:B------:R-:W-:-:S04]  /*9fd0*/  IMAD.X R3, RZ, RZ, ~R0, P0 ;  /* 0x000000ffff037224 */ /* 0x000fc800000e0e00 */
[-C--:B--2---:R-:W-:Y:S01]  /*9fe0*/  IMAD R0, R3, R12.reuse, RZ ;  /* 0x0000000c03007224 */ /* 0x084fe200078e02ff */
[----:B------:R-:W2:Y:S01]  /*9ff0*/  LDC R6, c[0x0][0x608] ;  /* 0x00018200ff067b82 */ /* 0x000ea20000000800 */
[----:B0-----:R-:W-:-:S04]  /*a000*/  IMAD.WIDE.U32 R2, R5, R12, R18 ;  /* 0x0000000c05027225 */ /* 0x001fc800078e0012 */
[----:B------:R-:W-:Y:S01]  /*a010*/  IMAD R5, R5, R13, R0 ;  /* 0x0000000d05057224 */ /* 0x000fe200078e0200 */
[----:B------:R-:W-:Y:S02]  /*a020*/  I2FP.F32.U32 R0, R20 ;  /* 0x0000001400007245 */ /* 0x000fe40000201000 */
[----:B------:R-:W0:Y:S01]  /*a030*/  LDC R24, c[0x0][0x658] ;  /* 0x00019600ff187b82 */ /* 0x000e220000000800 */
[----:B------:R-:W-:Y:S01]  /*a040*/  IMAD.IADD R3, R3, 0x1, R5 ;  /* 0x0000000103037824 */ /* 0x000fe200078e0205 */
[----:B---3--:R-:W-:Y:S01]  /*a050*/  ISETP.NE.U32.AND P0, PT, R26, RZ, PT ;  /* 0x000000ff1a00720c */ /* 0x008fe20003f05070 */
[----:B------:R-:W-:Y:S01]  /*a060*/  FMUL R0, R0, UR4 ;  /* 0x0000000400007c20 */ /* 0x000fe20008400000 */
[----:B------:R-:W-:Y:S02]  /*a070*/  IMAD.MOV.U32 R5, RZ, RZ, -0x1 ;  /* 0xffffffffff057424 */ /* 0x000fe400078e00ff */
[----:B------:R-:W-:Y:S01]  /*a080*/  ISETP.NE.AND.EX P0, PT, R27, RZ, PT, P0 ;  /* 0x000000ff1b00720c */ /* 0x000fe20003f05300 */
[----:B------:R3:W4:Y:S01]  /*a090*/  F2I.U32.TRUNC.NTZ R12, R0 ;  /* 0x00000000000c7305 */ /* 0x000722000020f000 */
[----:B------:R-:W3:Y:S01]  /*a0a0*/  LDC R15, c[0x0][0x148] ;  /* 0x00005200ff0f7b82 */ /* 0x000ee20000000800 */
[----:B-1----:R-:W-:-:S02]  /*a0b0*/  SHF.R.U64 R10, R2, R4, R3 ;  /* 0x00000004020a7219 */ /* 0x002fc40000001203 */
[----:B------:R-:W-:-:S05]  /*a0c0*/  SHF.R.U32.HI R3, RZ, R4, R3 ;  /* 0x00000004ff037219 */ /* 0x000fca0000011603 */
[----:B------:R-:W1:Y:S01]  /*a0d0*/  LDC R14, c[0x0][0x600] ;  /* 0x00018000ff0e7b82 */ /* 0x000e620000000800 */
[-CC-:B--2---:R-:W-:Y:S02]  /*a0e0*/  SHF.R.U64 R8, R10, R6.reuse, R3.reuse ;  /* 0x000000060a087219 */ /* 0x184fe40000001203 */
[----:B------:R-:W-:-:S05]  /*a0f0*/  SHF.R.U32.HI R3, RZ, R6, R3 ;  /* 0x00000006ff037219 */ /* 0x000fca0000011603 */
[----:B------:R-:W2:Y:S01]  /*a100*/  LDC R21, c[0x0][0x648] ;  /* 0x00019200ff157b82 */ /* 0x000ea20000000800 */
[-CC-:B0-----:R-:W-:Y:S02]  /*a110*/  SHF.R.U64 R13, R8, R24.reuse, R3.reuse ;  /* 0x00000018080d7219 */ /* 0x181fe40000001203 */
[-C--:B------:R-:W-:Y:S02]  /*a120*/  SHF.L.U32 R5, R5, R24.reuse, RZ ;  /* 0x0000001805057219 */ /* 0x080fe400000006ff */
[-C--:B------:R-:W-:Y:S01]  /*a130*/  SHF.R.U32.HI R3, RZ, R24.reuse, R3 ;  /* 0x00000018ff037219 */ /* 0x080fe20000011603 */
[----:B------:R-:W-:Y:S01]  /*a140*/  IMAD.MOV.U32 R2, RZ, RZ, R13 ;  /* 0x000000ffff027224 */ /* 0x000fe200078e000d */
[----:B------:R-:W-:Y:S01]  /*a150*/  SHF.L.U32 R24, R7, R24, RZ ;  /* 0x0000001807187219 */ /* 0x000fe200000006ff */
[----:B------:R-:W0:Y:S01]  /*a160*/  LDC R25, c[0x0][0x638] ;  /* 0x00018e00ff197b82 */ /* 0x000e220000000800 */
[----:B------:R-:W-:-:S07]  /*a170*/  LOP3.LUT R19, RZ, R5, RZ, 0x33, !PT ;  /* 0x00000005ff137212 */ /* 0x000fce00078e33ff */
[----:B------:R-:W0:Y:S01]  /*a180*/  LDC R28, c[0x0][0x610] ;  /* 0x00018400ff1c7b82 */ /* 0x000e220000000800 */
[----:B----4-:R-:W-:Y:S05]  /*a190*/  @!P0 BRA `(.L_x_289) ;  /* 0x0000000000288947 */ /* 0x010fea0003800000 */
[----:B---3--:R-:W3:Y:S02]  /*a1a0*/  LDC R0, c[0x0][0x64c] ;  /* 0x00019300ff007b82 */ /* 0x008ee40000000800 */
[----:B---3--:R-:W-:-:S05]  /*a1b0*/  IADD3 R7, P0, R13, R0, RZ ;  /* 0x000000000d077210 */ /* 0x008fca0007f1e0ff */
        /* <DEDUP_REMOVED lines=8> */
.L_x_289:
[----:B------:R-:W4:Y:S01]  /*a240*/  LDC R4, c[0x0][0x65c] ;  /* 0x00019700ff047b82 */ /* 0x000f220000000800 */
[----:B--23--:R-:W-:Y:S01]  /*a250*/  SHF.R.U64 R0, R2, R21, R3 ;  /* 0x0000001502007219 */ /* 0x00cfe20000001203 */
[----:B-1----:R-:W-:Y:S01]  /*a260*/  VIADD R3, R14, 0xffffffff ;  /* 0xffffffff0e037836 */ /* 0x002fe20000000000 */
[----:B------:R-:W-:Y:S01]  /*a270*/  LOP3.LUT R19, R8, R19, RZ, 0xc0, !PT ;  /* 0x0000001308137212 */ /* 0x000fe200078ec0ff */
[----:B------:R-:W-:Y:S02]  /*a280*/  IMAD.MOV R12, RZ, RZ, -R12 ;  /* 0x000000ffff0c7224 */ /* 0x000fe400078e0a0c */
[----:B------:R-:W-:Y:S01]  /*a290*/  IMAD.MOV R2, RZ, RZ, -R0 ;  /* 0x000000ffff027224 */ /* 0x000fe200078e0a00 */
[----:B------:R-:W-:Y:S01]  /*a2a0*/  LOP3.LUT R3, R10, R3, RZ, 0xc0, !PT ;  /* 0x000000030a037212 */ /* 0x000fe200078ec0ff */
[----:B------:R-:W-:Y:S02]  /*a2b0*/  IMAD R19, R24, R0, R19 ;  /* 0x0000000018137224 */ /* 0x000fe400078e0213 */
[----:B0-----:R-:W-:-:S04]  /*a2c0*/  IMAD R0, R2, R25, R13 ;  /* 0x0000001902007224 */ /* 0x001fc800078e020d */
[----:B------:R-:W-:Y:S01]  /*a2d0*/  IMAD R2, R0, R14, R3 ;  /* 0x0000000e00027224 */ /* 0x000fe200078e0203 */
[----:B----4-:R-:W-:Y:S01]  /*a2e0*/  ISETP.NE.AND P0, PT, R4, 0x1, PT ;  /* 0x000000010400780c */ /* 0x010fe20003f05270 */
[----:B------:R-:W-:-:S05]  /*a2f0*/  IMAD.MOV.U32 R4, RZ, RZ, 0x1 ;  /* 0x00000001ff047424 */ /* 0x000fca00078e00ff */
[----:B------:R-:W-:-:S07]  /*a300*/  PRMT R0, R4, 0x7610, R0 ;  /* 0x0000761004007816 */ /* 0x000fce0000000000 */
[----:B------:R-:W-:-:S04]  /*a310*/  @P0 IMAD R22, R15, R12, R20 ;  /* 0x0000000c0f160224 */ /* 0x000fc800078e0214 */
[----:B------:R-:W-:-:S05]  /*a320*/  IMAD R19, R19, R28, R22 ;  /* 0x0000001c13137224 */ /* 0x000fca00078e0216 */
[----:B------:R-:W-:Y:S02]  /*a330*/  SEL R22, R2, R19, !P0 ;  /* 0x0000001302167207 */ /* 0x000fe40004000000 */
[----:B------:R-:W-:Y:S01]  /*a340*/  SEL R19, R19, R2, !P0 ;  /* 0x0000000213137207 */ /* 0x000fe20004000000 */
[----:B------:R-:W-:-:S07]  /*a350*/  IMAD.MOV.U32 R2, RZ, RZ, R11 ;  /* 0x000000ffff027224 */ /* 0x000fce00078e000b */
.L_x_287:
[----:B------:R-:W-:Y:S02]  /*a360*/  LOP3.LUT P0, RZ, R0, 0xff, RZ, 0xc0, !PT ;  /* 0x000000ff00ff7812 */ /* 0x000fe4000780c0ff */
[----:B------:R-:W-:-:S11]  /*a370*/  LOP3.LUT R173, R173, 0x1, RZ, 0x3c, !PT ;  /* 0x00000001adad7812 */ /* 0x000fd600078e3cff */
[----:B------:R-:W-:Y:S05]  /*a380*/  @P0 BRA `(.L_x_290) ;  /* 0xffffff7000300947 */ /* 0x000fea000383ffff */
[----:B------:R-:W-:Y:S05]  /*a390*/  EXIT ;  /* 0x000000000000794d */ /* 0x000fea0003800000 */
.L_x_13:
[----:B------:R-:W-:-:S08]  /*a3a0*/  ISETP.NE.AND P0, PT, R0, RZ, PT ;  /* 0x000000ff0000720c */ /* 0x000fd00003f05270 */
[----:B0-----:R-:W0:-:S00]  /*a3b0*/  USETMAXREG.DEALLOC.CTAPOOL 0x28 ;  /* 0x00000028000079c8 */ /* 0x001e0000080e0500 */
[----:B------:R-:W-:Y:S05]  /*a3c0*/  @P0 EXIT ;  /* 0x000000000000094d */ /* 0x000fea0003800000 */
[----:B0-----:R-:W-:Y:S01]  /*a3d0*/  LOP3.LUT P0, RZ, R8, 0xff, RZ, 0xc0, !PT ;  /* 0x000000ff08ff7812 */ /* 0x001fe2000780c0ff */
[----:B------:R-:W-:Y:S02]  /*a3e0*/  IMAD.MOV.U32 R0, RZ, RZ, 0x1 ;  /* 0x00000001ff007424 */ /* 0x000fe400078e00ff */
[----:B------:R-:W-:-:S10]  /*a3f0*/  IMAD.MOV.U32 R7, RZ, RZ, RZ ;  /* 0x000000ffff077224 */ /* 0x000fd400078e00ff */
[----:B------:R-:W-:Y:S05]  /*a400*/  @!P0 BRA `(.L_x_291) ;  /* 0x0000000c001c8947 */ /* 0x000fea0003800000 */
[----:B------:R-:W-:Y:S01]  /*a410*/  LOP3.LUT P0, RZ, R4, 0x1f, RZ, 0xc0, !PT ;  /* 0x0000001f04ff7812 */ /* 0x000fe2000780c0ff */
[----:B------:R-:W-:Y:S01]  /*a420*/  ULDC UR5, c[0x0][0x658] ;  /* 0x0001960000057ab9 */ /* 0x000fe20000000800 */
[----:B------:R-:W-:Y:S01]  /*a430*/  UMOV UR6, 0xffffffff ;  /* 0xffffffff00067882 */ /* 0x000fe20000000000 */
[----:B------:R-:W-:Y:S01]  /*a440*/  BSSY B0, `(.L_x_291) ;  /* 0x00000c3000007945 */ /* 0x000fe20003800000 */
[----:B------:R-:W-:Y:S01]  /*a450*/  USHF.L.U32 UR6, UR6, UR5, URZ ;  /* 0x0000000506067299 */ /* 0x000fe2000800063f */
[C---:B------:R-:W-:Y:S01]  /*a460*/  ISETP.NE.AND P2, PT, R3.reuse, RZ, PT ;  /* 0x000000ff0300720c */ /* 0x040fe20003f45270 */
[----:B------:R-:W-:Y:S01]  /*a470*/  IMAD.MOV.U32 R8, RZ, RZ, 0x1 ;  /* 0x00000001ff087424 */ /* 0x000fe200078e00ff */
[----:B------:R-:W-:Y:S01]  /*a480*/  ISETP.NE.OR P0, PT, R3, RZ, !P0 ;  /* 0x000000ff0300720c */ /* 0x000fe20004705670 */
[----:B------:R-:W-:Y:S01]  /*a490*/  IMAD.MOV.U32 R0, RZ, RZ, 0x1 ;  /* 0x00000001ff007424 */ /* 0x000fe200078e00ff */
[----:B------:R-:W-:Y:S01]  /*a4a0*/  LOP3.LUT R6, R16, 0x2, RZ, 0xfc, !PT ;  /* 0x0000000210067812 */ /* 0x000fe200078efcff */
[----:B------:R-:W-:Y:S01]  /*a4b0*/  IMAD.MOV.U32 R7, RZ, RZ, RZ ;  /* 0x000000ffff077224 */ /* 0x000fe200078e00ff */
[----:B------:R-:W-:Y:S01]  /*a4c0*/  ULDC UR4, c[0x0][0x600] ;  /* 0x0001800000047ab9 */ /* 0x000fe20000000800 */
[----:B------:R-:W-:Y:S01]  /*a4d0*/  UMOV UR7, 0x1 ;  /* 0x0000000100077882 */ /* 0x000fe20000000000 */
[----:B------:R-:W-:-:S02]  /*a4e0*/  UIADD3 UR19, UR40, 0x1, URZ ;  /* 0x0000000128137890 */ /* 0x000fc4000fffe03f */
[----:B------:R-:W-:Y:S02]  /*a4f0*/  UIADD3 UR15, UR4, -0x1, URZ ;  /* 0xffffffff040f7890 */ /* 0x000fe4000fffe03f */
[----:B------:R-:W-:Y:S02]  /*a500*/  USHF.L.U32 UR17, UR7, UR5, URZ ;  /* 0x0000000507117299 */ /* 0x000fe4000800063f */
[----:B------:R-:W-:Y:S01]  /*a510*/  ULOP3.LUT UR16, URZ, UR6, URZ, 0x33, !UPT ;  /* 0x000000063f107292 */ /* 0x000fe2000f8e333f */
[----:B------:R-:W-:-:S11]  /*a520*/  ULDC.64 UR20, c[0x0][0x198] ;  /* 0x0000660000147ab9 */ /* 0x000fd60000000a00 */
.L_x_303:
[----:B------:R-:W-:-:S03]  /*a530*/  UMOV UR4, 0xffffffff ;  /* 0xffffffff00047882 */ /* 0x000fc60000000000 */
[----:B------:R-:W-:Y:S05]  /*a540*/  BRA.DIV UR4, `(.L_x_292) ;  /* 0x0000001204047947 */ /* 0x000fea000b800000 */
[----:B------:R-:W-:-:S13]  /*a550*/  ELECT P6, URZ, PT ;  /* 0x00000000003f782f */ /* 0x000fda00038c0000 */
.L_x_317:
[----:B------:R-:W0:Y:S01]  /*a560*/  LDC R3, c[0x0][0x28c] ;  /* 0x0000a300ff037b82 */ /* 0x000e220000000800 */
[----:B------:R-:W-:Y:S01]  /*a570*/  BSSY B1, `(.L_x_293) ;  /* 0x0000037000017945 */ /* 0x000fe20003800000 */
[----:B0-----:R-:W-:-:S13]  /*a580*/  ISETP.LT.OR P6, PT, R3, 0x1, !P6 ;  /* 0x000000010300780c */ /* 0x001fda00077c1670 */
[----:B------:R-:W-:Y:S05]  /*a590*/  @P6 BRA `(.L_x_294) ;  /* 0x0000000000d06947 */ /* 0x000fea0003800000 */
[----:B------:R-:W-:Y:S02]  /*a5a0*/  IMAD.SHL.U32 R22, R22, 0x100, RZ ;  /* 0x0000010016167824 */ /* 0x000fe400078e00ff */
[----:B------:R-:W-:Y:S02]  /*a5b0*/  IMAD.SHL.U32 R19, R19, 0x40, RZ ;  /* 0x0000004013137824 */ /* 0x000fe400078e00ff */
[----:B------:R-:W-:Y:S02]  /*a5c0*/  IMAD.MOV.U32 R12, RZ, RZ, RZ ;  /* 0x000000ffff0c7224 */ /* 0x000fe400078e00ff */
[----:B------:R-:W-:Y:S02]  /*a5d0*/  IMAD.U32 R13, RZ, RZ, UR19 ;  /* 0x00000013ff0d7e24 */ /* 0x000fe4000f8e00ff */
[----:B------:R-:W-:Y:S02]  /*a5e0*/  IMAD.MOV.U32 R3, RZ, RZ, R0 ;  /* 0x000000ffff037224 */ /* 0x000fe400078e0000 */
[----:B------:R-:W-:-:S07]  /*a5f0*/  IMAD.MOV.U32 R4, RZ, RZ, R7 ;  /* 0x000000ffff047224 */ /* 0x000fce00078e0007 */
.L_x_298:
[----:B------:R-:W0:Y:S01]  /*a600*/  S2R R10, SR_CgaCtaId ;  /* 0x00000000000a7919 */ /* 0x000e220000008800 */
[----:B------:R-:W-:Y:S01]  /*a610*/  MOV R5, 0x400 ;  /* 0x0000040000057802 */ /* 0x000fe20000000f00 */
[----:B------:R-:W1:Y:S03]  /*a620*/  @!P2 LDC R9, c[0x0][0x500] ;  /* 0x00014000ff09ab82 */ /* 0x000e660000000800 */
[----:B0-----:R-:W-:Y:S02]  /*a630*/  LEA R11, R10, R5, 0x18 ;  /* 0x000000050a0b7211 */ /* 0x001fe400078ec0ff */
[----:B------:R-:W-:-:S03]  /*a640*/  SHF.L.U32 R5, R3, 0x1f, RZ ;  /* 0x0000001f03057819 */ /* 0x000fc600000006ff */
[----:B------:R-:W-:-:S04]  /*a650*/  IMAD R10, R4, 0x8, R11 ;  /* 0x00000008040a7824 */ /* 0x000fc800078e020b */
[----:B------:R-:W0:Y:S02]  /*a660*/  SYNCS.PHASECHK.TRANS64.TRYWAIT P1, [R10+URZ+0x28], R5 ;  /* 0x000028050a0075a7 */ /* 0x000e24000802017f */
[----:B01----:R-:W-:Y:S05]  /*a670*/  @!P1 BRA `(.L_x_295) ;  /* 0x0000000c00d89947 */ /* 0x003fea0003800000 */
.L_x_318:
[----:B0-----:R-:W-:Y:S01]  /*a680*/  PRMT R5, R6, 0x9910, RZ ;  /* 0x0000991006057816 */ /* 0x001fe200000000ff */
[----:B------:R0:W-:Y:S03]  /*a690*/  @!P2 SYNCS.ARRIVE.TRANS64 RZ, [R10+URZ], R9 ;  /* 0x000000090affa9a7 */ /* 0x0001e6000800003f */
[----:B------:R-:W-:-:S13]  /*a6a0*/  ISETP.NE.AND P1, PT, R5, 0x2, PT ;  /* 0x000000020500780c */ /* 0x000fda0003f25270 */
[----:B0-----:R-:W-:Y:S05]  /*a6b0*/  @P1 BRA `(.L_x_296) ;  /* 0x0000000000041947 */ /* 0x001fea0003800000 */
[----:B------:R-:W-:Y:S01]  /*a6c0*/  BPT.TRAP 0x1 ;  /* 0x000000040000795c */ /* 0x000fe20000300000 */
.L_x_296:
[----:B------:R-:W-:Y:S05]  /*a6d0*/  @P0 BRA `(.L_x_297) ;  /* 0x0000000000040947 */ /* 0x000fea0003800000 */
[----:B------:R-:W-:Y:S01]  /*a6e0*/  BPT.TRAP 0x1 ;  /* 0x000000040000795c */ /* 0x000fe20000300000 */
.L_x_297:
[--C-:B------:R-:W-:Y:S01]  /*a6f0*/  IMAD R5, R4, 0x2000, R11.reuse ;  /* 0x0000200004057824 */ /* 0x100fe200078e020b */
[----:B------:R-:W-:Y:S01]  /*a700*/  R2UR UR9, R10 ;  /* 0x000000000a0972ca */ /* 0x000fe200000e0000 */
[C---:B------:R-:W-:Y:S01]  /*a710*/  IMAD R11, R4.reuse, 0x8000, R11 ;  /* 0x00008000040b7824 */ /* 0x040fe200078e020b */
[----:B------:R-:W-:Y:S01]  /*a720*/  UIADD3 UR4, UP0, UR20, 0xf0, URZ ;  /* 0x000000f014047890 */ /* 0x000fe2000ff1e03f */
[----:B------:R-:W-:Y:S01]  /*a730*/  VIADD R13, R13, 0xffffffff ;  /* 0xffffffff0d0d7836 */ /* 0x000fe20000000000 */
[----:B------:R-:W-:Y:S01]  /*a740*/  R2UR UR5, R5 ;  /* 0x00000000050572ca */ /* 0x000fe200000e0000 */
[----:B------:R-:W-:Y:S01]  /*a750*/  UIADD3 UR22, UP1, UR20, 0x1f0, URZ ;  /* 0x000001f014167890 */ /* 0x000fe2000ff3e03f */
[----:B------:R-:W-:Y:S01]  /*a760*/  R2UR UR8, R11 ;  /* 0x000000000b0872ca */ /* 0x000fe200000e0000 */
[----:B------:R-:W-:Y:S01]  /*a770*/  VIADD R4, R4, 0x1 ;  /* 0x0000000104047836 */ /* 0x000fe20000000000 */
[----:B------:R-:W-:Y:S01]  /*a780*/  R2UR UR11, R19 ;  /* 0x00000000130b72ca */ /* 0x000fe200000e0000 */
[----:B------:R-:W-:Y:S01]  /*a790*/  UIADD3.X UR23, URZ, UR21, URZ, UP1, !UPT ;  /* 0x000000153f177290 */ /* 0x000fe20008ffe43f */
[----:B------:R-:W-:Y:S01]  /*a7a0*/  R2UR UR10, R12 ;  /* 0x000000000c0a72ca */ /* 0x000fe200000e0000 */
[----:B------:R-:W-:Y:S01]  /*a7b0*/  UMOV UR6, 0x0 ;  /* 0x0000000000067882 */ /* 0x000fe20000000000 */
[----:B------:R-:W-:Y:S01]  /*a7c0*/  R2UR UR12, R2 ;  /* 0x00000000020c72ca */ /* 0x000fe200000e0000 */
[----:B------:R-:W-:Y:S01]  /*a7d0*/  UMOV UR7, 0x10000000 ;  /* 0x1000000000077882 */ /* 0x000fe20000000000 */
[----:B------:R-:W-:Y:S01]  /*a7e0*/  R2UR UR18, R22 ;  /* 0x00000000161272ca */ /* 0x000fe200000e0000 */
[----:B------:R-:W-:Y:S01]  /*a7f0*/  VIADD R12, R12, 0x40 ;  /* 0x000000400c0c7836 */ /* 0x000fe20000000000 */
[----:B------:R-:W-:Y:S01]  /*a800*/  ISETP.GT.AND P3, PT, R13, 0x1, PT ;  /* 0x000000010d00780c */ /* 0x000fe20003f64270 */
[----:B------:R-:W-:Y:S01]  /*a810*/  UIADD3 UR13, UR5, 0x180, URZ ;  /* 0x00000180050d7890 */ /* 0x000fe2000fffe03f */
[----:B------:R-:W-:Y:S01]  /*a820*/  ISETP.NE.AND P1, PT, R4, 0x5, PT ;  /* 0x000000050400780c */ /* 0x000fe20003f25270 */
[----:B------:R-:W-:-:S02]  /*a830*/  UIADD3.X UR5, URZ, UR21, URZ, UP0, !UPT ;  /* 0x000000153f057290 */ /* 0x000fc400087fe43f */
[----:B------:R-:W-:Y:S01]  /*a840*/  UIADD3 UR14, UR8, 0xa180, URZ ;  /* 0x0000a180080e7890 */ /* 0x000fe2000fffe03f */
[----:B------:R-:W-:Y:S02]  /*a850*/  SEL R10, RZ, 0x1, P1 ;  /* 0x00000001ff0a7807 */ /* 0x000fe40000800000 */
[----:B------:R-:W-:Y:S01]  /*a860*/  UMOV UR8, UR13 ;  /* 0x0000000d00087c82 */ /* 0x000fe20008000000 */
[----:B------:R-:W-:Y:S02]  /*a870*/  SEL R4, R4, RZ, P1 ;  /* 0x000000ff04047207 */ /* 0x000fe40000800000 */
[----:B------:R-:W-:Y:S01]  /*a880*/  LOP3.LUT R3, R3, R10, RZ, 0x3c, !PT ;  /* 0x0000000a03037212 */ /* 0x000fe200078e3cff */
[----:B------:R0:W-:Y:S02]  /*a890*/  UTMALDG.3D [UR8], [UR4], desc[UR6] ;  /* 0x00000608040075b4 */ /* 0x0001e40008011000 */
[----:B0-----:R-:W-:Y:S01]  /*a8a0*/  UMOV UR8, UR14 ;  /* 0x0000000e00087c82 */ /* 0x001fe20008000000 */
[----:B------:R-:W-:-:S02]  /*a8b0*/  UMOV UR11, UR18 ;  /* 0x00000012000b7c82 */ /* 0x000fc40008000000 */
[----:B------:R0:W-:Y:S02]  /*a8c0*/  UTMALDG.3D [UR8], [UR22], desc[UR6] ;  /* 0x00000608160075b4 */ /* 0x0001e40008011000 */
[----:B0-----:R-:W-:Y:S05]  /*a8d0*/  @P3 BRA `(.L_x_298) ;  /* 0xfffffffc00483947 */ /* 0x001fea000383ffff */
.L_x_294:
[----:B------:R-:W-:Y:S05]  /*a8e0*/  BSYNC B1 ;  /* 0x0000000000017941 */ /* 0x000fea0003800000 */
.L_x_293:
[----:B------:R-:W2:Y:S01]  /*a8f0*/  LDL.64 R10, [R1] ;  /* 0x00000000010a7983 */ /* 0x000ea20000100a00 */
[----:B------:R-:W-:Y:S01]  /*a900*/  LOP3.LUT P4, RZ, R8, 0xff, RZ, 0xc0, !PT ;  /* 0x000000ff08ff7812 */ /* 0x000fe2000788c0ff */
[----:B------:R-:W-:Y:S01]  /*a910*/  VIADD R4, R7, UR40 ;  /* 0x0000002807047c36 */ /* 0x000fe20008000000 */
[----:B------:R-:W-:Y:S01]  /*a920*/  ULDC.64 UR4, c[0x0][0x650] ;  /* 0x0001940000047ab9 */ /* 0x000fe20000000a00 */
[----:B------:R-:W-:Y:S01]  /*a930*/  IMAD.U32 R7, RZ, RZ, UR40 ;  /* 0x00000028ff077e24 */ /* 0x000fe2000f8e00ff */
[----:B------:R-:W-:Y:S01]  /*a940*/  UISETP.GE.U32.AND UP0, UPT, UR40, 0x5, UPT ;  /* 0x000000052800788c */ /* 0x000fe2000bf06070 */
[----:B------:R-:W-:Y:S01]  /*a950*/  BSSY B1, `(.L_x_299) ;  /* 0x000006f000017945 */ /* 0x000fe20003800000 */
[----:B------:R-:W-:Y:S01]  /*a960*/  ISETP.GT.U32.AND P1, PT, R4, 0x4, PT ;  /* 0x000000040400780c */ /* 0x000fe20003f24070 */
[----:B------:R-:W-:Y:S01]  /*a970*/  IMAD.MOV.U32 R19, RZ, RZ, -0x1 ;  /* 0xffffffffff137424 */ /* 0x000fe200078e00ff */
[----:B------:R-:W-:Y:S01]  /*a980*/  PRMT R8, RZ, 0x7610, R8 ;  /* 0x00007610ff087816 */ /* 0x000fe20000000008 */
[----:B------:R-:W-:Y:S01]  /*a990*/  IMAD.MOV.U32 R22, RZ, RZ, -0x1 ;  /* 0xffffffffff167424 */ /* 0x000fe200078e00ff */
[----:B------:R-:W-:-:S02]  /*a9a0*/  ISETP.LT.U32.AND P1, PT, R7, 0x5, P1 ;  /* 0x000000050700780c */ /* 0x000fc40000f21070 */
[----:B------:R-:W-:Y:S01]  /*a9b0*/  PLOP3.LUT P3, PT, PT, PT, UP0, 0x80, 0x0 ;  /* 0x000000000000781c */ /* 0x000fe20003f6f008 */
[----:B------:R-:W0:Y:S01]  /*a9c0*/  @P4 S2R R3, SR_CgaCtaId ;  /* 0x0000000000034919 */ /* 0x000e220000008800 */
[----:B------:R-:W-:-:S04]  /*a9d0*/  @P4 MOV R2, 0x400 ;  /* 0x0000040000024802 */ /* 0x000fc80000000f00 */
[----:B0-----:R-:W-:Y:S01]  /*a9e0*/  @P4 LEA R5, R3, R2, 0x18 ;  /* 0x0000000203054211 */ /* 0x001fe200078ec0ff */
[----:B------:R-:W-:-:S03]  /*a9f0*/  IMAD.WIDE.U32 R2, R4, -0x33333333, RZ ;  /* 0xcccccccd04027825 */ /* 0x000fc600078e00ff */
[----:B------:R0:W-:Y:S01]  /*aa00*/  @P4 SYNCS.ARRIVE.TRANS64.A1T0 RZ, [R5+URZ+0x88], RZ ;  /* 0x000088ff05ff49a7 */ /* 0x0001e2000810003f */
[----:B------:R-:W-:Y:S01]  /*aa10*/  IMAD.MOV.U32 R2, RZ, RZ, -0x1 ;  /* 0xffffffffff027424 */ /* 0x000fe200078e00ff */
[----:B0-----:R-:W-:Y:S02]  /*aa20*/  SHF.R.U32.HI R5, RZ, 0x2, R3 ;  /* 0x00000002ff057819 */ /* 0x001fe40000011603 */
[----:B------:R-:W-:-:S03]  /*aa30*/  SEL R3, RZ, 0x1, !P1 ;  /* 0x00000001ff037807 */ /* 0x000fc60004800000 */
[----:B------:R-:W-:Y:S01]  /*aa40*/  IMAD R7, R5, -0x5, R4 ;  /* 0xfffffffb05077824 */ /* 0x000fe200078e0204 */
[----:B------:R-:W-:Y:S02]  /*aa50*/  LOP3.LUT R0, R0, R3, RZ, 0x3c, !PT ;  /* 0x0000000300007212 */ /* 0x000fe400078e3cff */
[----:B------:R-:W-:Y:S02]  /*aa60*/  PRMT R3, RZ, 0x7610, R3 ;  /* 0x00007610ff037816 */ /* 0x000fe40000000003 */
[----:B------:R-:W-:Y:S02]  /*aa70*/  @P3 LOP3.LUT R0, R0, 0x1, R5, 0x78, !PT ;  /* 0x0000000100003812 */ /* 0x000fe400078e7805 */
[----:B--2---:R-:W-:-:S04]  /*aa80*/  IADD3 R18, P4, R18, R10, RZ ;  /* 0x0000000a12127210 */ /* 0x004fc80007f9e0ff */
[----:B------:R-:W-:Y:S01]  /*aa90*/  ISETP.GE.U32.AND P1, PT, R18, UR4, PT ;  /* 0x0000000412007c0c */ /* 0x000fe2000bf26070 */
[----:B------:R-:W-:-:S05]  /*aaa0*/  IMAD.X R17, R17, 0x1, R23, P4 ;  /* 0x0000000111117824 */ /* 0x000fca00020e0617 */
[----:B------:R-:W-:-:S13]  /*aab0*/  ISETP.GE.U32.AND.EX P1, PT, R17, UR5, PT, P1 ;  /* 0x0000000511007c0c */ /* 0x000fda000bf26110 */
[----:B------:R-:W-:Y:S05]  /*aac0*/  @P1 BRA `(.L_x_300) ;  /* 0x00000004005c1947 */ /* 0x000fea0003800000 */
[----:B------:R-:W0:Y:S01]  /*aad0*/  S2R R11, SR_CTAID.X ;  /* 0x00000000000b7919 */ /* 0x000e220000002500 */
[----:B------:R-:W-:Y:S01]  /*aae0*/  ULDC.64 UR4, c[0x0][0x628] ;  /* 0x00018a0000047ab9 */ /* 0x000fe20000000a00 */
[----:B------:R-:W1:Y:S01]  /*aaf0*/  LDC R12, c[0x0][0x144] ;  /* 0x00005100ff0c7b82 */ /* 0x000e620000000800 */
[----:B------:R-:W-:Y:S01]  /*ab00*/  ISETP.NE.U32.AND P1, PT, RZ, UR4, PT ;  /* 0x00000004ff007c0c */ /* 0x000fe2000bf25070 */
[----:B------:R-:W2:Y:S01]  /*ab10*/  S2R R9, SR_CTAID.Y ;  /* 0x0000000000097919 */ /* 0x000ea20000002600 */
[----:B------:R-:W-:Y:S01]  /*ab20*/  ULDC UR6, c[0x0][0x150] ;  /* 0x0000540000067ab9 */ /* 0x000fe20000000800 */
[----:B------:R-:W-:Y:S01]  /*ab30*/  ULDC UR7, c[0x0][0x630] ;  /* 0x00018c0000077ab9 */ /* 0x000fe20000000800 */
[----:B------:R-:W-:Y:S01]  /*ab40*/  ISETP.NE.AND.EX P1, PT, RZ, UR5, PT, P1 ;  /* 0x00000005ff007c0c */ /* 0x000fe2000bf25310 */
[----:B------:R-:W-:Y:S01]  /*ab50*/  IMAD.MOV.U32 R2, RZ, RZ, R18 ;  /* 0x000000ffff027224 */ /* 0x000fe200078e0012 */
[----:B0-----:R-:W-:-:S05]  /*ab60*/  I2FP.F32.U32 R3, R11 ;  /* 0x0000000b00037245 */ /* 0x001fca0000201000 */
[----:B------:R-:W-:Y:S01]  /*ab70*/  FMUL R14, R3, UR6 ;  /* 0x00000006030e7c20 */ /* 0x000fe20008400000 */
[----:B------:R-:W-:-:S05]  /*ab80*/  IMAD.MOV.U32 R3, RZ, RZ, R17 ;  /* 0x000000ffff037224 */ /* 0x000fca00078e0011 */
[----:B--2---:R-:W-:Y:S05]  /*ab90*/  @!P1 BRA `(.L_x_301) ;  /* 0x0000000000289947 */ /* 0x004fea0003800000 */
[----:B------:R-:W-:Y:S02]  /*aba0*/  ULDC UR6, c[0x0][0x634] ;  /* 0x00018d0000067ab9 */ /* 0x000fe40000000800 */
[----:B------:R-:W-:-:S05]  /*abb0*/  IADD3 R3, P1, R18, UR6, RZ ;  /* 0x0000000612037c10 */ /* 0x000fca000ff3e0ff */
[----:B------:R-:W-:-:S04]  /*abc0*/  IMAD.X R13, RZ, RZ, R17, P1 ;  /* 0x000000ffff0d7224 */ /* 0x000fc800008e0611 */
[----:B------:R-:W-:-:S04]  /*abd0*/  IMAD.WIDE.U32 R4, R13, UR4, RZ ;  /* 0x000000040d047c25 */ /* 0x000fc8000f8e00ff */
[----:B------:R-:W-:-:S04]  /*abe0*/  IMAD.WIDE.U32 R4, P1, R3, UR5, R4 ;  /* 0x0000000503047c25 */ /* 0x000fc8000f820004 */
[----:B------:R-:W-:-:S04]  /*abf0*/  IMAD.WIDE.U32 R2, R3, UR4, RZ ;  /* 0x0000000403027c25 */ /* 0x000fc8000f8e00ff */
[----:B------:R-:W-:Y:S01]  /*ac00*/  IMAD.MOV.U32 R2, RZ, RZ, R5 ;  /* 0x000000ffff027224 */ /* 0x000fe200078e0005 */
[----:B------:R-:W-:Y:S01]  /*ac10*/  IADD3 RZ, P3, R3, R4, RZ ;  /* 0x0000000403ff7210 */ /* 0x000fe20007f7e0ff */
[----:B------:R-:W-:-:S04]  /*ac20*/  IMAD.X R3, RZ, RZ, RZ, P1 ;  /* 0x000000ffff037224 */ /* 0x000fc800008e06ff */
[----:B------:R-:W-:-:S08]  /*ac30*/  IMAD.WIDE.U32.X R2, R13, UR5, R2, P3 ;  /* 0x000000050d027c25 */ /* 0x000fd000098e0402 */
.L_x_301:
[--C-:B------:R-:W-:Y:S01]  /*ac40*/  SHF.R.U64 R10, R2, UR7, R3.reuse ;  /* 0x00000007020a7c19 */ /* 0x100fe20008001203 */
[----:B------:R-:W0:Y:S01]  /*ac50*/  F2I.U32.TRUNC.NTZ R14, R14 ;  /* 0x0000000e000e7305 */ /* 0x000e22000020f000 */
[----:B------:R-:W-:Y:S01]  /*ac60*/  SHF.R.U32.HI R2, RZ, UR7, R3 ;  /* 0x00000007ff027c19 */ /* 0x000fe20008011603 */
[----:B------:R-:W-:Y:S01]  /*ac70*/  ULDC.64 UR4, c[0x0][0x620] ;  /* 0x0001880000047ab9 */ /* 0x000fe20000000a00 */
[----:B------:R-:W-:Y:S01]  /*ac80*/  IADD3 R5, P1, RZ, -R10, RZ ;  /* 0x8000000aff057210 */ /* 0x000fe20007f3e0ff */
[----:B------:R-:W-:Y:S01]  /*ac90*/  IMAD.MOV.U32 R3, RZ, RZ, R17 ;  /* 0x000000ffff037224 */ /* 0x000fe200078e0011 */
[----:B------:R-:W-:-:S03]  /*aca0*/  ULDC.64 UR6, c[0x0][0x640] ;  /* 0x0001900000067ab9 */ /* 0x000fc60000000a00 */
[----:B------:R-:W-:Y:S01]  /*acb0*/  IMAD.X R2, RZ, RZ, ~R2, P1 ;  /* 0x000000ffff027224 */ /* 0x000fe200008e0e02 */
[----:B------:R-:W-:-:S03]  /*acc0*/  ISETP.NE.U32.AND P1, PT, RZ, UR6, PT ;  /* 0x00000006ff007c0c */ /* 0x000fc6000bf25070 */
[----:B------:R-:W-:Y:S01]  /*acd0*/  IMAD R4, R2, UR4, RZ ;  /* 0x0000000402047c24 */ /* 0x000fe2000f8e02ff */
[----:B------:R-:W-:Y:S01]  /*ace0*/  ISETP.NE.AND.EX P1, PT, RZ, UR7, PT, P1 ;  /* 0x00000007ff007c0c */ /* 0x000fe2000bf25310 */
[----:B------:R-:W-:-:S04]  /*acf0*/  IMAD.MOV.U32 R2, RZ, RZ, R18 ;  /* 0x000000ffff027224 */ /* 0x000fc800078e0012 */
[----:B------:R-:W-:Y:S01]  /*ad00*/  IMAD.WIDE.U32 R2, R5, UR4, R2 ;  /* 0x0000000405027c25 */ /* 0x000fe2000f8e0002 */
[----:B------:R-:W-:-:S03]  /*ad10*/  ULDC UR4, c[0x0][0x618] ;  /* 0x0001860000047ab9 */ /* 0x000fc60000000800 */
[----:B------:R-:W-:Y:S01]  /*ad20*/  IMAD R5, R5, UR5, R4 ;  /* 0x0000000505057c24 */ /* 0x000fe2000f8e0204 */
[----:B------:R-:W-:Y:S01]  /*ad30*/  ULDC UR5, c[0x0][0x154] ;  /* 0x0000550000057ab9 */ /* 0x000fe20000000800 */
[----:B0-----:R-:W-:Y:S02]  /*ad40*/  IMAD.MOV R4, RZ, RZ, -R14 ;  /* 0x000000ffff047224 */ /* 0x001fe400078e0a0e */
[----:B------:R-:W0:Y:S01]  /*ad50*/  LDC R14, c[0x0][0x148] ;  /* 0x00005200ff0e7b82 */ /* 0x000e220000000800 */
[----:B------:R-:W-:Y:S02]  /*ad60*/  IMAD.IADD R3, R3, 0x1, R5 ;  /* 0x0000000103037824 */ /* 0x000fe400078e0205 */
[----:B-1----:R-:W-:Y:S01]  /*ad70*/  IMAD R11, R12, R4, R11 ;  /* 0x000000040c0b7224 */ /* 0x002fe200078e020b */
[----:B------:R-:W-:Y:S02]  /*ad80*/  I2FP.F32.U32 R4, R9 ;  /* 0x0000000900047245 */ /* 0x000fe40000201000 */
[----:B------:R-:W-:-:S02]  /*ad90*/  SHF.R.U64 R12, R2, UR4, R3 ;  /* 0x00000004020c7c19 */ /* 0x000fc40008001203 */
[----:B------:R-:W-:Y:S01]  /*ada0*/  SHF.R.U32.HI R3, RZ, UR4, R3 ;  /* 0x00000004ff037c19 */ /* 0x000fe20008011603 */
[----:B------:R-:W-:Y:S01]  /*adb0*/  FMUL R4, R4, UR5 ;  /* 0x0000000504047c20 */ /* 0x000fe20008400000 */
[----:B------:R-:W-:Y:S02]  /*adc0*/  ULDC UR4, c[0x0][0x608] ;  /* 0x0001820000047ab9 */ /* 0x000fe40000000800 */
[--C-:B------:R-:W-:Y:S01]  /*add0*/  SHF.R.U64 R15, R12, UR4, R3.reuse ;  /* 0x000000040c0f7c19 */ /* 0x100fe20008001203 */
[----:B------:R1:W2:Y:S01]  /*ade0*/  F2I.U32.TRUNC.NTZ R20, R4 ;  /* 0x0000000400147305 */ /* 0x0002a2000020f000 */
[----:B------:R-:W-:Y:S01]  /*adf0*/  SHF.R.U32.HI R2, RZ, UR4, R3 ;  /* 0x00000004ff027c19 */ /* 0x000fe20008011603 */
[----:B------:R-:W-:-:S03]  /*ae00*/  ULDC UR4, c[0x0][0x658] ;  /* 0x0001960000047ab9 */ /* 0x000fc60000000800 */
[--C-:B------:R-:W-:Y:S02]  /*ae10*/  SHF.R.U64 R13, R15, UR4, R2.reuse ;  /* 0x000000040f0d7c19 */ /* 0x100fe40008001202 */
[----:B------:R-:W-:-:S03]  /*ae20*/  SHF.R.U32.HI R19, RZ, UR4, R2 ;  /* 0x00000004ff137c19 */ /* 0x000fc60008011602 */
[----:B------:R-:W-:Y:S02]  /*ae30*/  IMAD.MOV.U32 R2, RZ, RZ, R13 ;  /* 0x000000ffff027224 */ /* 0x000fe400078e000d */
[----:B------:R-:W-:Y:S01]  /*ae40*/  IMAD.MOV.U32 R3, RZ, RZ, R19 ;  /* 0x000000ffff037224 */ /* 0x000fe200078e0013 */
[----:B-1----:R-:W-:Y:S06]  /*ae50*/  @!P1 BRA `(.L_x_302) ;  /* 0x0000000000289947 */ /* 0x002fec0003800000 */
        /* <DEDUP_REMOVED lines=10> */
.L_x_302:
[----:B------:R-:W1:Y:S01]  /*af00*/  LDC R4, c[0x0][0x65c] ;  /* 0x00019700ff047b82 */ /* 0x000e620000000800 */
[----:B------:R-:W-:Y:S01]  /*af10*/  ULDC UR4, c[0x0][0x648] ;  /* 0x0001920000047ab9 */ /* 0x000fe20000000800 */
[----:B------:R-:W-:Y:S01]  /*af20*/  LOP3.LUT R15, R15, UR16, RZ, 0xc0, !PT ;  /* 0x000000100f0f7c12 */ /* 0x000fe2000f8ec0ff */
[----:B--2---:R-:W-:Y:S01]  /*af30*/  IMAD.MOV R20, RZ, RZ, -R20 ;  /* 0x000000ffff147224 */ /* 0x004fe200078e0a14 */
[----:B------:R-:W-:Y:S01]  /*af40*/  SHF.R.U64 R2, R2, UR4, R3 ;  /* 0x0000000402027c19 */ /* 0x000fe20008001203 */
[----:B------:R-:W-:Y:S01]  /*af50*/  ULDC UR4, c[0x0][0x638] ;  /* 0x00018e0000047ab9 */ /* 0x000fe20000000800 */
[----:B------:R-:W-:Y:S01]  /*af60*/  LOP3.LUT R12, R12, UR15, RZ, 0xc0, !PT ;  /* 0x0000000f0c0c7c12 */ /* 0x000fe2000f8ec0ff */
[----:B------:R-:W-:Y:S01]  /*af70*/  ULDC UR5, c[0x0][0x610] ;  /* 0x0001840000057ab9 */ /* 0x000fe20000000800 */
[----:B------:R-:W-:Y:S01]  /*af80*/  IMAD.MOV.U32 R3, RZ, RZ, 0x1 ;  /* 0x00000001ff037424 */ /* 0x000fe200078e00ff */
[----:B-1----:R-:W-:Y:S01]  /*af90*/  ISETP.NE.AND P1, PT, R4, 0x1, PT ;  /* 0x000000010400780c */ /* 0x002fe20003f25270 */
[----:B------:R-:W-:-:S02]  /*afa0*/  IMAD.MOV R4, RZ, RZ, -R2 ;  /* 0x000000ffff047224 */ /* 0x000fc400078e0a02 */
[----:B------:R-:W-:Y:S02]  /*afb0*/  IMAD R2, R2, UR17, R15 ;  /* 0x0000001102027c24 */ /* 0x000fe4000f8e020f */
[----:B------:R-:W-:Y:S01]  /*afc0*/  IMAD R13, R4, UR4, R13 ;  /* 0x00000004040d7c24 */ /* 0x000fe2000f8e020d */
[----:B------:R-:W-:-:S07]  /*afd0*/  ULDC UR4, c[0x0][0x600] ;  /* 0x0001800000047ab9 */ /* 0x000fce0000000800 */
[----:B0-----:R-:W-:-:S04]  /*afe0*/  @P1 IMAD R11, R14, R20, R9 ;  /* 0x000000140e0b1224 */ /* 0x001fc800078e0209 */
[----:B------:R-:W-:Y:S02]  /*aff0*/  IMAD R11, R2, UR5, R11 ;  /* 0x00000005020b7c24 */ /* 0x000fe4000f8e020b */
[----:B------:R-:W-:-:S05]  /*b000*/  IMAD R2, R13, UR4, R12 ;  /* 0x000000040d027c24 */ /* 0x000fca000f8e020c */
[----:B------:R-:W-:Y:S02]  /*b010*/  SEL R22, R2, R11, !P1 ;  /* 0x0000000b02167207 */ /* 0x000fe40004800000 */
[----:B------:R-:W-:Y:S01]  /*b020*/  SEL R19, R11, R2, !P1 ;  /* 0x000000020b137207 */ /* 0x000fe20004800000 */
[----:B------:R-:W-:-:S07]  /*b030*/  IMAD.MOV.U32 R2, RZ, RZ, R10 ;  /* 0x000000ffff027224 */ /* 0x000fce00078e000a */
.L_x_300:
[----:B------:R-:W-:Y:S05]  /*b040*/  BSYNC B1 ;  /* 0x0000000000017941 */ /* 0x000fea0003800000 */
.L_x_299:
[----:B------:R-:W-:-:S13]  /*b050*/  LOP3.LUT P1, RZ, R3, 0xff, RZ, 0xc0, !PT ;  /* 0x000000ff03ff7812 */ /* 0x000fda000782c0ff */
[----:B------:R-:W-:Y:S05]  /*b060*/  @P1 BRA `(.L_x_303) ;  /* 0xfffffff400301947 */ /* 0x000fea000383ffff */
[----:B------:R-:W-:Y:S05]  /*b070*/  BSYNC B0 ;  /* 0x0000000000007941 */ /* 0x000fea0003800000 */
.L_x_291:
[----:B------:R-:W-:-:S03]  /*b080*/  UMOV UR4, 0xffffffff ;  /* 0xffffffff00047882 */ /* 0x000fc60000000000 */
[----:B------:R-:W-:Y:S05]  /*b090*/  BRA.DIV UR4, `(.L_x_304) ;  /* 0x0000000604647947 */ /* 0x000fea000b800000 */
[----:B------:R-:W-:-:S13]  /*b0a0*/  ELECT P6, URZ, PT ;  /* 0x00000000003f782f */ /* 0x000fda00038c0000 */
.L_x_321:
[----:B------:R-:W-:Y:S04]  /*b0b0*/  BSSY B0, `(.L_x_305) ;  /* 0x0000034000007945 */ /* 0x000fe80003800000 */
[----:B------:R-:W-:Y:S05]  /*b0c0*/  @!P6 BRA `(.L_x_306) ;  /* 0x0000000000c8e947 */ /* 0x000fea0003800000 */
[----:B------:R-:W-:-:S04]  /*b0d0*/  LOP3.LUT R16, R16, 0x2, RZ, 0xfc, !PT ;  /* 0x0000000210107812 */ /* 0x000fc800078efcff */
[----:B------:R-:W-:-:S13]  /*b0e0*/  ISETP.NE.AND P0, PT, R16, 0x3, PT ;  /* 0x000000031000780c */ /* 0x000fda0003f05270 */
[----:B------:R-:W-:Y:S05]  /*b0f0*/  @!P0 BRA `(.L_x_307) ;  /* 0x0000000000048947 */ /* 0x000fea0003800000 */
[----:B------:R-:W-:Y:S01]  /*b100*/  BPT.TRAP 0x1 ;  /* 0x000000040000795c */ /* 0x000fe20000300000 */
.L_x_307:
[----:B------:R-:W0:Y:S01]  /*b110*/  S2R R3, SR_CgaCtaId ;  /* 0x0000000000037919 */ /* 0x000e220000008800 */
[----:B------:R-:W-:Y:S02]  /*b120*/  MOV R2, 0x400 ;  /* 0x0000040000027802 */ /* 0x000fe40000000f00 */
[----:B------:R-:W-:Y:S02]  /*b130*/  SHF.L.U32 R4, R0, 0x1f, RZ ;  /* 0x0000001f00047819 */ /* 0x000fe400000006ff */
[----:B0-----:R-:W-:-:S05]  /*b140*/  LEA R2, R3, R2, 0x18 ;  /* 0x0000000203027211 */ /* 0x001fca00078ec0ff */
[----:B------:R-:W-:-:S04]  /*b150*/  VIADD R2, R2, 0x28 ;  /* 0x0000002802027836 */ /* 0x000fc80000000000 */
[C---:B------:R-:W-:Y:S02]  /*b160*/  IMAD R9, R7.reuse, 0x8, R2 ;  /* 0x0000000807097824 */ /* 0x040fe400078e0202 */
[----:B------:R-:W-:Y:S02]  /*b170*/  VIADD R7, R7, 0x1 ;  /* 0x0000000107077836 */ /* 0x000fe40000000000 */
[----:B------:R-:W0:Y:S03]  /*b180*/  SYNCS.PHASECHK.TRANS64.TRYWAIT P0, [R9+URZ], R4 ;  /* 0x00000004090075a7 */ /* 0x000e26000800017f */
[----:B------:R-:W-:-:S04]  /*b190*/  ISETP.NE.AND P1, PT, R7, 0x5, PT ;  /* 0x000000050700780c */ /* 0x000fc80003f25270 */
[----:B------:R-:W-:Y:S02]  /*b1a0*/  SEL R3, RZ, 0x1, P1 ;  /* 0x00000001ff037807 */ /* 0x000fe40000800000 */
[----:B------:R-:W-:Y:S02]  /*b1b0*/  SEL R7, R7, RZ, P1 ;  /* 0x000000ff07077207 */ /* 0x000fe40000800000 */
[----:B------:R-:W-:-:S03]  /*b1c0*/  LOP3.LUT R6, R0, R3, RZ, 0x3c, !PT ;  /* 0x0000000300067212 */ /* 0x000fc600078e3cff */
[----:B------:R-:W-:Y:S01]  /*b1d0*/  IMAD R8, R7, 0x8, R2 ;  /* 0x0000000807087824 */ /* 0x000fe200078e0202 */
[----:B------:R-:W-:Y:S01]  /*b1e0*/  SHF.L.U32 R5, R6, 0x1f, RZ ;  /* 0x0000001f06057819 */ /* 0x000fe200000006ff */
[----:B0-----:R-:W-:Y:S06]  /*b1f0*/  @!P0 BRA `(.L_x_308) ;  /* 0x00000004002c8947 */ /* 0x001fec0003800000 */
.L_x_322:
[----:B------:R-:W1:Y:S01]  /*b200*/  SYNCS.PHASECHK.TRANS64.TRYWAIT P0, [R8+URZ], R5 ;  /* 0x00000005080075a7 */ /* 0x000e62000800017f */
[----:B------:R-:W-:-:S05]  /*b210*/  VIADD R0, R7, 0x1 ;  /* 0x0000000107007836 */ /* 0x000fca0000000000 */
[----:B------:R-:W-:-:S04]  /*b220*/  ISETP.NE.AND P1, PT, R0, 0x5, PT ;  /* 0x000000050000780c */ /* 0x000fc80003f25270 */
[----:B------:R-:W-:Y:S02]  /*b230*/  SEL R3, RZ, 0x1, P1 ;  /* 0x00000001ff037807 */ /* 0x000fe40000800000 */
[----:B------:R-:W-:Y:S02]  /*b240*/  SEL R7, R0, RZ, P1 ;  /* 0x000000ff00077207 */ /* 0x000fe40000800000 */
[----:B------:R-:W-:-:S03]  /*b250*/  LOP3.LUT R6, R6, R3, RZ, 0x3c, !PT ;  /* 0x0000000306067212 */ /* 0x000fc600078e3cff */
[----:B0-----:R-:W-:Y:S01]  /*b260*/  IMAD R9, R7, 0x8, R2 ;  /* 0x0000000807097824 */ /* 0x001fe200078e0202 */
[----:B------:R-:W-:Y:S01]  /*b270*/  SHF.L.U32 R4, R6, 0x1f, RZ ;  /* 0x0000001f06047819 */ /* 0x000fe200000006ff */
[----:B-1----:R-:W-:Y:S06]  /*b280*/  @!P0 BRA `(.L_x_309) ;  /* 0x00000004001c8947 */ /* 0x002fec0003800000 */
.L_x_323:
[----:B------:R-:W1:Y:S01]  /*b290*/  SYNCS.PHASECHK.TRANS64.TRYWAIT P0, [R9+URZ], R4 ;  /* 0x00000004090075a7 */ /* 0x000e62000800017f */
[----:B------:R-:W-:-:S05]  /*b2a0*/  VIADD R0, R7, 0x1 ;  /* 0x0000000107007836 */ /* 0x000fca0000000000 */
[----:B------:R-:W-:-:S04]  /*b2b0*/  ISETP.NE.AND P1, PT, R0, 0x5, PT ;  /* 0x000000050000780c */ /* 0x000fc80003f25270 */
[----:B------:R-:W-:Y:S02]  /*b2c0*/  SEL R3, RZ, 0x1, P1 ;  /* 0x00000001ff037807 */ /* 0x000fe40000800000 */
[----:B------:R-:W-:Y:S02]  /*b2d0*/  SEL R7, R0, RZ, P1 ;  /* 0x000000ff00077207 */ /* 0x000fe40000800000 */
[----:B------:R-:W-:-:S03]  /*b2e0*/  LOP3.LUT R11, R6, R3, RZ, 0x3c, !PT ;  /* 0x00000003060b7212 */ /* 0x000fc600078e3cff */
[----:B------:R-:W-:Y:S01]  /*b2f0*/  IMAD R6, R7, 0x8, R2 ;  /* 0x0000000807067824 */ /* 0x000fe200078e0202 */
[----:B0-----:R-:W-:Y:S01]  /*b300*/  SHF.L.U32 R5, R11, 0x1f, RZ ;  /* 0x0000001f0b057819 */ /* 0x001fe200000006ff */
[----:B-1----:R-:W-:Y:S06]  /*b310*/  @!P0 BRA `(.L_x_310) ;  /* 0x00000004000c8947 */ /* 0x002fec0003800000 */
.L_x_324:
[----:B------:R-:W1:Y:S01]  /*b320*/  SYNCS.PHASECHK.TRANS64.TRYWAIT P0, [R6+URZ], R5 ;  /* 0x00000005060075a7 */ /* 0x000e62000800017f */
[----:B------:R-:W-:-:S05]  /*b330*/  VIADD R0, R7, 0x1 ;  /* 0x0000000107007836 */ /* 0x000fca0000000000 */
[----:B------:R-:W-:-:S04]  /*b340*/  ISETP.NE.AND P1, PT, R0, 0x5, PT ;  /* 0x000000050000780c */ /* 0x000fc80003f25270 */
[----:B0-----:R-:W-:Y:S02]  /*b350*/  SEL R4, RZ, 0x1, P1 ;  /* 0x00000001ff047807 */ /* 0x001fe40000800000 */
[----:B------:R-:W-:Y:S02]  /*b360*/  SEL R3, R0, RZ, P1 ;  /* 0x000000ff00037207 */ /* 0x000fe40000800000 */
[----:B------:R-:W-:Y:S01]  /*b370*/  LOP3.LUT R0, R11, R4, RZ, 0x3c, !PT ;  /* 0x000000040b007212 */ /* 0x000fe200078e3cff */
[----:B-1----:R-:W-:Y:S06]  /*b380*/  @!P0 BRA `(.L_x_311) ;  /* 0x0000000400048947 */ /* 0x002fec0003800000 */
.L_x_325:
[----:B------:R-:W-:Y:S01]  /*b390*/  IMAD R3, R3, 0x8, R2 ;  /* 0x0000000803037824 */ /* 0x000fe200078e0202 */
[----:B------:R-:W-:-:S07]  /*b3a0*/  SHF.L.U32 R0, R0, 0x1f, RZ ;  /* 0x0000001f00007819 */ /* 0x000fce00000006ff */
.L_x_312:
[----:B-1----:R1:W2:Y:S02]  /*b3b0*/  SYNCS.PHASECHK.TRANS64.TRYWAIT P0, [R3+URZ], R0 ;  /* 0x00000000030075a7 */ /* 0x0022a4000800017f */
[----:B--2---:R-:W-:Y:S05]  /*b3c0*/  @!P0 NANOSLEEP.SYNCS 0x989680 ;  /* 0x009896800000895d */ /* 0x004fea0003900000 */
[----:B------:R-:W2:Y:S02]  /*b3d0*/  @!P0 SYNCS.PHASECHK.TRANS64 P0, [R3+URZ], R0 ;  /* 0x00000000030085a7 */ /* 0x000ea4000800007f */
[----:B--2---:R-:W-:Y:S05]  /*b3e0*/  @!P0 BRA `(.L_x_312) ;  /* 0xfffffffc00f08947 */ /* 0x004fea000383ffff */
.L_x_306:
[----:B------:R-:W-:Y:S05]  /*b3f0*/  BSYNC B0 ;  /* 0x0000000000007941 */ /* 0x000fea0003800000 */
.L_x_305:
[----:B------:R-:W-:Y:S05]  /*b400*/  EXIT ;  /* 0x000000000000794d */ /* 0x000fea0003800000 */
.L_x_15:
[----:B-1----:R1:W2:Y:S02]  /*b410*/  SYNCS.PHASECHK.TRANS64.TRYWAIT P0, [R159+URZ], R0 ;  /* 0x000000009f0075a7 */ /* 0x0022a4000800017f */
[----:B--2---:R-:W-:Y:S05]  /*b420*/  @!P0 NANOSLEEP.SYNCS 0x989680 ;  /* 0x009896800000895d */ /* 0x004fea0003900000 */
[----:B------:R-:W2:Y:S02]  /*b430*/  @!P0 SYNCS.PHASECHK.TRANS64 P0, [R159+URZ], R0 ;  /* 0x000000009f0085a7 */ /* 0x000ea4000800007f */
[----:B--2---:R-:W-:Y:S05]  /*b440*/  @!P0 BRA `(.L_x_15) ;  /* 0xfffffffc00f08947 */ /* 0x004fea000383ffff */
[----:B------:R-:W-:Y:S05]  /*b450*/  BRA `(.L_x_313) ;  /* 0xffffff6000107947 */ /* 0x000fea000383ffff */
.L_x_20:
[----:B--2---:R2:W3:Y:S02]  /*b460*/  SYNCS.PHASECHK.TRANS64.TRYWAIT P1, [R3+URZ], R0 ;  /* 0x00000000030075a7 */ /* 0x0044e4000802017f */
[----:B---3--:R-:W-:Y:S05]  /*b470*/  @!P1 NANOSLEEP.SYNCS 0x989680 ;  /* 0x009896800000995d */ /* 0x008fea0003900000 */
[----:B------:R-:W3:Y:S02]  /*b480*/  @!P1 SYNCS.PHASECHK.TRANS64 P1, [R3+URZ], R0 ;  /* 0x00000000030095a7 */ /* 0x000ee4000802007f */
[----:B---3--:R-:W-:Y:S05]  /*b490*/  @!P1 BRA `(.L_x_20) ;  /* 0xfffffffc00f09947 */ /* 0x008fea000383ffff */
[----:B------:R-:W-:Y:S05]  /*b4a0*/  BRA `(.L_x_19) ;  /* 0xffffff60007c7947 */ /* 0x000fea000383ffff */
.L_x_25:
[----:B--2---:R-:W-:-:S04]  /*b4b0*/  IMAD.U32 R4, RZ, RZ, UR4 ;  /* 0x00000004ff047e24 */ /* 0x004fc8000f8e00ff */
[----:B------:R2:W3:Y:S03]  /*b4c0*/  SYNCS.PHASECHK.TRANS64.TRYWAIT P1, [R4+URZ], R3 ;  /* 0x00000003040075a7 */ /* 0x0004e6000802017f */
[----:B---3--:R-:W-:Y:S05]  /*b4d0*/  @!P1 NANOSLEEP.SYNCS 0x989680 ;  /* 0x009896800000995d */ /* 0x008fea0003900000 */
[----:B------:R-:W3:Y:S02]  /*b4e0*/  @!P1 SYNCS.PHASECHK.TRANS64 P1, [R4+URZ], R3 ;  /* 0x00000003040095a7 */ /* 0x000ee4000802007f */
[----:B---3--:R-:W-:Y:S05]  /*b4f0*/  @!P1 BRA `(.L_x_25) ;  /* 0xfffffffc00ec9947 */ /* 0x008fea000383ffff */
[----:B------:R-:W-:Y:S05]  /*b500*/  BRA `(.L_x_24) ;  /* 0xffffff6400587947 */ /* 0x000fea000383ffff */
.L_x_31:
[----:B-1----:R1:W2:Y:S02]  /*b510*/  SYNCS.PHASECHK.TRANS64.TRYWAIT P0, [R159+URZ+0x10], R0 ;  /* 0x000010009f0075a7 */ /* 0x0022a4000800017f */
[----:B--2---:R-:W-:Y:S05]  /*b520*/  @!P0 NANOSLEEP.SYNCS 0x989680 ;  /* 0x009896800000895d */ /* 0x004fea0003900000 */
[----:B------:R-:W2:Y:S02]  /*b530*/  @!P0 SYNCS.PHASECHK.TRANS64 P0, [R159+URZ+0x10], R0 ;  /* 0x000010009f0085a7 */ /* 0x000ea4000800007f */
[----:B--2---:R-:W-:Y:S05]  /*b540*/  @!P0 BRA `(.L_x_31) ;  /* 0xfffffffc00f08947 */ /* 0x004fea000383ffff */
[----:B------:R-:W-:Y:S05]  /*b550*/  BRA `(.L_x_314) ;  /* 0xffffff68009c7947 */ /* 0x000fea000383ffff */
.L_x_292:
[----:B------:R-:W-:Y:S01]  /*b560*/  BSSY B1, `(.L_x_315) ;  /* 0x0000006000017945 */ /* 0x000fe20003800000 */
[----:B------:R-:W-:-:S07]  /*b570*/  IMAD.MOV.U32 R15, RZ, RZ, -0x1 ;  /* 0xffffffffff0f7424 */ /* 0x000fce00078e00ff */
[----:B-----5:R-:W-:Y:S05]  /*b580*/  WARPSYNC.COLLECTIVE R15, `(.L_x_316) ;  /* 0x000000000f0c7348 */ /* 0x020fea0003c00000 */
[----:B------:R-:W-:Y:S02]  /*b590*/  ELECT P6, UR62, PT ;  /* 0x00000000003e782f */ /* 0x000fe400038c0000 */
[----:B------:R-:W-:Y:S01]  /*b5a0*/  MOV R14, UR62 ;  /* 0x0000003e000e7c02 */ /* 0x000fe20008000f00 */
[----:B-----5:R-:W-:Y:S10]  /*b5b0*/  ENDCOLLECTIVE ;  /* 0x000000000000791b */ /* 0x020ff40003800000 */
.L_x_316:
[----:B------:R-:W-:Y:S05]  /*b5c0*/  BSYNC B1 ;  /* 0x0000000000017941 */ /* 0x000fea0003800000 */
.L_x_315:
[----:B------:R-:W-:Y:S05]  /*b5d0*/  BRA `(.L_x_317) ;  /* 0xffffffec00e07947 */ /* 0x000fea000383ffff */
.L_x_295:
[----:B0-----:R0:W1:Y:S02]  /*b5e0*/  SYNCS.PHASECHK.TRANS64.TRYWAIT P1, [R10+URZ+0x28], R5 ;  /* 0x000028050a0075a7 */ /* 0x001064000802017f */
[----:B-1----:R-:W-:Y:S05]  /*b5f0*/  @!P1 NANOSLEEP.SYNCS 0x989680 ;  /* 0x009896800000995d */ /* 0x002fea0003900000 */
[----:B------:R-:W1:Y:S02]  /*b600*/  @!P1 SYNCS.PHASECHK.TRANS64 P1, [R10+URZ+0x28], R5 ;  /* 0x000028050a0095a7 */ /* 0x000e64000802007f */
[----:B-1----:R-:W-:Y:S05]  /*b610*/  @!P1 BRA `(.L_x_295) ;  /* 0xfffffffc00f09947 */ /* 0x002fea000383ffff */
[----:B------:R-:W-:Y:S05]  /*b620*/  BRA `(.L_x_318) ;  /* 0xfffffff000147947 */ /* 0x000fea000383ffff */
.L_x_304:
[----:B------:R-:W-:Y:S01]  /*b630*/  BSSY B0, `(.L_x_319) ;  /* 0x0000006000007945 */ /* 0x000fe20003800000 */
[----:B------:R-:W-:-:S07]  /*b640*/  IMAD.MOV.U32 R15, RZ, RZ, -0x1 ;  /* 0xffffffffff0f7424 */ /* 0x000fce00078e00ff */
[----:B-----5:R-:W-:Y:S05]  /*b650*/  WARPSYNC.COLLECTIVE R15, `(.L_x_320) ;  /* 0x000000000f0c7348 */ /* 0x020fea0003c00000 */
[----:B------:R-:W-:Y:S02]  /*b660*/  ELECT P6, UR62, PT ;  /* 0x00000000003e782f */ /* 0x000fe400038c0000 */
[----:B------:R-:W-:Y:S01]  /*b670*/  MOV R14, UR62 ;  /* 0x0000003e000e7c02 */ /* 0x000fe20008000f00 */
[----:B-----5:R-:W-:Y:S10]  /*b680*/  ENDCOLLECTIVE ;  /* 0x000000000000791b */ /* 0x020ff40003800000 */
.L_x_320:
[----:B------:R-:W-:Y:S05]  /*b690*/  BSYNC B0 ;  /* 0x0000000000007941 */ /* 0x000fea0003800000 */
.L_x_319:
[----:B------:R-:W-:Y:S05]  /*b6a0*/  BRA `(.L_x_321) ;  /* 0xfffffff800807947 */ /* 0x000fea000383ffff */
.L_x_308:
[----:B0-----:R0:W1:Y:S02]  /*b6b0*/  SYNCS.PHASECHK.TRANS64.TRYWAIT P0, [R9+URZ], R4 ;  /* 0x00000004090075a7 */ /* 0x001064000800017f */
[----:B-1----:R-:W-:Y:S05]  /*b6c0*/  @!P0 NANOSLEEP.SYNCS 0x989680 ;  /* 0x009896800000895d */ /* 0x002fea0003900000 */
[----:B------:R-:W1:Y:S02]  /*b6d0*/  @!P0 SYNCS.PHASECHK.TRANS64 P0, [R9+URZ], R4 ;  /* 0x00000004090085a7 */ /* 0x000e64000800007f */
[----:B-1----:R-:W-:Y:S05]  /*b6e0*/  @!P0 BRA `(.L_x_308) ;  /* 0xfffffffc00f08947 */ /* 0x002fea000383ffff */
[----:B------:R-:W-:Y:S05]  /*b6f0*/  BRA `(.L_x_322) ;  /* 0xfffffff800c07947 */ /* 0x000fea000383ffff */
.L_x_309:
[----:B0-----:R0:W1:Y:S02]  /*b700*/  SYNCS.PHASECHK.TRANS64.TRYWAIT P0, [R8+URZ], R5 ;  /* 0x00000005080075a7 */ /* 0x001064000800017f */
[----:B-1----:R-:W-:Y:S05]  /*b710*/  @!P0 NANOSLEEP.SYNCS 0x989680 ;  /* 0x009896800000895d */ /* 0x002fea0003900000 */
[----:B------:R-:W1:Y:S02]  /*b720*/  @!P0 SYNCS.PHASECHK.TRANS64 P0, [R8+URZ], R5 ;  /* 0x00000005080085a7 */ /* 0x000e64000800007f */
[----:B-1----:R-:W-:Y:S05]  /*b730*/  @!P0 BRA `(.L_x_309) ;  /* 0xfffffffc00f08947 */ /* 0x002fea000383ffff */
[----:B------:R-:W-:Y:S05]  /*b740*/  BRA `(.L_x_323) ;  /* 0xfffffff800d07947 */ /* 0x000fea000383ffff */
.L_x_310:
[----:B0-----:R0:W1:Y:S02]  /*b750*/  SYNCS.PHASECHK.TRANS64.TRYWAIT P0, [R9+URZ], R4 ;  /* 0x00000004090075a7 */ /* 0x001064000800017f */
[----:B-1----:R-:W-:Y:S05]  /*b760*/  @!P0 NANOSLEEP.SYNCS 0x989680 ;  /* 0x009896800000895d */ /* 0x002fea0003900000 */
[----:B------:R-:W1:Y:S02]  /*b770*/  @!P0 SYNCS.PHASECHK.TRANS64 P0, [R9+URZ], R4 ;  /* 0x00000004090085a7 */ /* 0x000e64000800007f */
[----:B-1----:R-:W-:Y:S05]  /*b780*/  @!P0 BRA `(.L_x_310) ;  /* 0xfffffffc00f08947 */ /* 0x002fea000383ffff */
[----:B------:R-:W-:Y:S05]  /*b790*/  BRA `(.L_x_324) ;  /* 0xfffffff800e07947 */ /* 0x000fea000383ffff */
.L_x_311:
[----:B0-----:R0:W1:Y:S02]  /*b7a0*/  SYNCS.PHASECHK.TRANS64.TRYWAIT P0, [R6+URZ], R5 ;  /* 0x00000005060075a7 */ /* 0x001064000800017f */
[----:B-1----:R-:W-:Y:S05]  /*b7b0*/  @!P0 NANOSLEEP.SYNCS 0x989680 ;  /* 0x009896800000895d */ /* 0x002fea0003900000 */
[----:B------:R-:W1:Y:S02]  /*b7c0*/  @!P0 SYNCS.PHASECHK.TRANS64 P0, [R6+URZ], R5 ;  /* 0x00000005060085a7 */ /* 0x000e64000800007f */
[----:B-1----:R-:W-:Y:S05]  /*b7d0*/  @!P0 BRA `(.L_x_311) ;  /* 0xfffffffc00f08947 */ /* 0x002fea000383ffff */
[----:B------:R-:W-:Y:S05]  /*b7e0*/  BRA `(.L_x_325) ;  /* 0xfffffff800e87947 */ /* 0x000fea000383ffff */
.L_x_326:
[----:B------:R-:W-:-:S00]  /*b7f0*/  BRA `(.L_x_326) ;  /* 0xfffffffc00fc7947 */ /* 0x000fc0000383ffff */
[----:B------:R-:W-:-:S00]  /*b800*/  NOP ;  /* 0x0000000000007918 */ /* 0x000fc00000000000 */
[----:B------:R-:W-:-:S00]  /*b810*/  NOP ;  /* 0x0000000000007918 */ /* 0x000fc00000000000 */
[----:B------:R-:W-:-:S00]  /*b820*/  NOP ;  /* 0x0000000000007918 */ /* 0x000fc00000000000 */
[----:B------:R-:W-:-:S00]  /*b830*/  NOP ;  /* 0x0000000000007918 */ /* 0x000fc00000000000 */
[----:B------:R-:W-:-:S00]  /*b840*/  NOP ;  /* 0x0000000000007918 */ /* 0x000fc00000000000 */
[----:B------:R-:W-:-:S00]  /*b850*/  NOP ;  /* 0x0000000000007918 */ /* 0x000fc00000000000 */
[----:B------:R-:W-:-:S00]  /*b860*/  NOP ;  /* 0x0000000000007918 */ /* 0x000fc00000000000 */
[----:B------:R-:W-:-:S00]  /*b870*/  NOP ;  /* 0x0000000000007918 */ /* 0x000fc00000000000 */
.L_x_327:


//--------------------- .nv.global.init           --------------------------
	.section	.nv.global.init,"aw",@progbits
.nv.global.init:
	.type		$str$22,@object
	.size		$str$22,($str$23 - $str$22)
$str$22:
        /*0000*/ 	.byte	0x6b, 0x5f, 0x74, 0x69, 0x6c, 0x65, 0x5f, 0x63, 0x6f, 0x75, 0x6e, 0x74, 0x20, 0x3e, 0x3d, 0x20
        /*0010*/ 	.byte	0x31, 0x00
	.type		$str$23,@object
	.size		$str$23,(__unnamed_1 - $str$23)
$str$23:
        /*0012*/ 	.byte	0x2f, 0x74, 0x6d, 0x70, 0x2f, 0x63, 0x75, 0x74, 0x6c, 0x61, 0x73, 0x73, 0x5f, 0x73, 0x77, 0x65
        /*0022*/ 	.byte	0x65, 0x70, 0x5f, 0x73, 0x72, 0x63, 0x2f, 0x69, 0x6e, 0x63, 0x6c, 0x75, 0x64, 0x65, 0x2f, 0x63
        /*0032*/ 	.byte	0x75, 0x74, 0x6c, 0x61, 0x73, 0x73, 0x2f, 0x67, 0x65, 0x6d, 0x6d, 0x2f, 0x63, 0x6f, 0x6c, 0x6c
        /*0042*/ 	.byte	0x65, 0x63, 0x74, 0x69, 0x76, 0x65, 0x2f, 0x73, 0x6d, 0x39, 0x30, 0x5f, 0x6d, 0x6d, 0x61, 0x5f
        /*0052*/ 	.byte	0x74, 0x6d, 0x61, 0x5f, 0x67, 0x6d, 0x6d, 0x61, 0x5f, 0x73, 0x73, 0x5f, 0x77, 0x61, 0x72, 0x70
        /*0062*/ 	.byte	0x73, 0x70, 0x65, 0x63, 0x69, 0x61, 0x6c, 0x69, 0x7a, 0x65, 0x64, 0x2e, 0x68, 0x70, 0x70, 0x00
	.type		__unnamed_1,@object
	.size		__unnamed_1,(.L_0 - __unnamed_1)
__unnamed_1:
        /*0072*/ 	.byte	0x76, 0x6f, 0x69, 0x64, 0x20, 0x63, 0x75, 0x74, 0x6c, 0x61, 0x73, 0x73, 0x3a, 0x3a, 0x67, 0x65
        /* <DEDUP_REMOVED lines=180> */
        /*0bc2*/ 	.byte	0x5d, 0x00
.L_0:


//--------------------- .nv.shared._ZN7cutlass13device_kernelINS_4gemm6kernel13GemmUniversalIN4cute5tupleIJiiiiEEENS1_10collective13CollectiveMmaINS1_34MainloopSm90TmaGmmaWarpSpecializedILi5ENS5_IJNS4_1CILi1EEESB_SB_EEENS1_32KernelTmaWarpSpecializedPingpongEEENS5_IJNSA_ILi64EEENSA_ILi256EEESF_EEENS_10bfloat16_tENS5_IJlSB_lEEESI_SJ_NS4_8TiledMMAINS4_8MMA_AtomIJNS4_4SM904GMMA28MMA_64x256x16_F32BF16BF16_SSILNSN_5MajorE0ELSP_0ELNSN_7ScaleInE1ELSQ_1EEEEEENS4_6LayoutISC_NS5_IJNSA_ILi0EEESU_SU_EEEEENS5_IJNS4_10UnderscoreESX_SX_EEEEENS4_13SM90_TMA_LOADENS4_14ComposedLayoutINS4_7SwizzleILi3ELi4ELi3EEENS4_18smem_ptr_flag_bitsILi16EEENST_INS5_IJNSA_ILi8EEESF_EEENS5_IJSF_SB_EEEEEEEvNS4_8identityES10_S1A_vS1B_EENS_8epilogue10collective6detail29Sm90TmaWarpSpecializedAdapterINS1E_15DefaultEpilogueISI_SJ_SJ_NS1D_6thread17LinearCombinationISI_Li1EffLNS1I_9ScaleType4KindE0ELNS_15FloatRoundStyleE2ESI_EENS1_15EpilogueDefaultEEEEEvvEEEEvNT_6ParamsE --------------------------
	.section	.nv.shared._ZN7cutlass13device_kernelINS_4gemm6kernel13GemmUniversalIN4cute5tupleIJiiiiEEENS1_10collective13CollectiveMmaINS1_34MainloopSm90TmaGmmaWarpSpecializedILi5ENS5_IJNS4_1CILi1EEESB_SB_EEENS1_32KernelTmaWarpSpecializedPingpongEEENS5_IJNSA_ILi64EEENSA_ILi256EEESF_EEENS_10bfloat16_tENS5_IJlSB_lEEESI_SJ_NS4_8TiledMMAINS4_8MMA_AtomIJNS4_4SM904GMMA28MMA_64x256x16_F32BF16BF16_SSILNSN_5MajorE0ELSP_0ELNSN_7ScaleInE1ELSQ_1EEEEEENS4_6LayoutISC_NS5_IJNSA_ILi0EEESU_SU_EEEEENS5_IJNS4_10UnderscoreESX_SX_EEEEENS4_13SM90_TMA_LOADENS4_14ComposedLayoutINS4_7SwizzleILi3ELi4ELi3EEENS4_18smem_ptr_flag_bitsILi16EEENST_INS5_IJNSA_ILi8EEESF_EEENS5_IJSF_SB_EEEEEEEvNS4_8identityES10_S1A_vS1B_EENS_8epilogue10collective6detail29Sm90TmaWarpSpecializedAdapterINS1E_15DefaultEpilogueISI_SJ_SJ_NS1D_6thread17LinearCombinationISI_Li1EffLNS1I_9ScaleType4KindE0ELNS_15FloatRoundStyleE2ESI_EENS1_15EpilogueDefaultEEEEEvvEEEEvNT_6ParamsE,"aw",@nobits
	.sectionflags	@""
	.align	16
	.zero		1024


//--------------------- .nv.shared.reserved.0     --------------------------
	.section	.nv.shared.reserved.0,"aw",@nobits
	.weak		__nv_reservedSMEM_offset_0_alias
	.size		__nv_reservedSMEM_offset_0_alias, 0, 0
	.other		__nv_reservedSMEM_offset_0_alias,@"STO_CUDA_RESERVED_SHARED STV_DEFAULT"
__nv_reservedSMEM_offset_0_alias:
	.zero		0


//--------------------- .nv.global                --------------------------
	.section	.nv.global,"aw",@nobits
.nv.global:
	.type		_ZN40_INTERNAL_2942c143_4_k_cu_c41bf104_287924cute1_E,@object
	.size		_ZN40_INTERNAL_2942c143_4_k_cu_c41bf104_287924cute1_E,(_ZN40_INTERNAL_2942c143_4_k_cu_c41bf104_287924cuda3std3__45__cpo6cbeginE - _ZN40_INTERNAL_2942c143_4_k_cu_c41bf104_287924cute1_E)
_ZN40_INTERNAL_2942c143_4_k_cu_c41bf104_287924cute1_E:
	.zero		1
	.type		_ZN40_INTERNAL_2942c143_4_k_cu_c41bf104_287924cuda3std3__45__cpo6cbeginE,@object
	.size		_ZN40_INTERNAL_2942c143_4_k_cu_c41bf104_287924cuda3std3__45__cpo6cbeginE,(_ZN40_INTERNAL_2942c143_4_k_cu_c41bf104_287924cuda3std3__48in_placeE - _ZN40_INTERNAL_2942c143_4_k_cu_c41bf104_287924cuda3std3__45__cpo6cbeginE)
_ZN40_INTERNAL_2942c143_4_k_cu_c41bf104_287924cuda3std3__45__cpo6cbeginE:
	.zero		1
	.type		_ZN40_INTERNAL_2942c143_4_k_cu_c41bf104_287924cuda3std3__48in_placeE,@object
	.size		_ZN40_INTERNAL_2942c143_4_k_cu_c41bf104_287924cuda3std3__48in_placeE,(_ZN40_INTERNAL_2942c143_4_k_cu_c41bf104_287924cuda3std6ranges3__45__cpo9iter_moveE - _ZN40_INTERNAL_2942c143_4_k_cu_c41bf104_287924cuda3std3__48in_placeE)
_ZN40_INTERNAL_2942c143_4_k_cu_c41bf104_287924cuda3std3__48in_placeE:
	.zero		1
	.type		_ZN40_INTERNAL_2942c143_4_k_cu_c41bf104_287924cuda3std6ranges3__45__cpo9iter_moveE,@object
	.size		_ZN40_INTERNAL_2942c143_4_k_cu_c41bf104_287924cuda3std6ranges3__45__cpo9iter_moveE,(_ZN40_INTERNAL_2942c143_4_k_cu_c41bf104_287924cuda3std3__45__cpo5beginE - _ZN40_INTERNAL_2942c143_4_k_cu_c41bf104_287924cuda3std6ranges3__45__cpo9iter_moveE)
_ZN40_INTERNAL_2942c143_4_k_cu_c41bf104_287924cuda3std6ranges3__45__cpo9iter_moveE:
	.zero		1
	.type		_ZN40_INTERNAL_2942c143_4_k_cu_c41bf104_287924cuda3std3__45__cpo5beginE,@object
	.size		_ZN40_INTERNAL_2942c143_4_k_cu_c41bf104_287924cuda3std3__45__cpo5beginE,(_ZN40_INTERNAL_2942c143_4_k_cu_c41bf104_287924cuda3std3__442_GLOBAL__N__2942c143_4_k_cu_c41bf104_287926ignoreE - _ZN40_INTERNAL_2942c143_4_k_cu_c41bf104_287924cuda3std3__45__cpo5beginE)
_ZN40_INTERNAL_2942c143_4_k_cu_c41bf104_287924cuda3std3__45__cpo5beginE:
	.zero		1
	.type		_ZN40_INTERNAL_2942c143_4_k_cu_c41bf104_287924cuda3std3__442_GLOBAL__N__2942c143_4_k_cu_c41bf104_287926ignoreE,@object
	.size		_ZN40_INTERNAL_2942c143_4_k_cu_c41bf104_287924cuda3std3__442_GLOBAL__N__2942c143_4_k_cu_c41bf104_287926ignoreE,(_ZN40_INTERNAL_2942c143_4_k_cu_c41bf104_287924cute7productE - _ZN40_INTERNAL_2942c143_4_k_cu_c41bf104_287924cuda3std3__442_GLOBAL__N__2942c143_4_k_cu_c41bf104_287926ignoreE)
_ZN40_INTERNAL_2942c143_4_k_cu_c41bf104_287924cuda3std3__442_GLOBAL__N__2942c143_4_k_cu_c41bf104_287926ignoreE:
	.zero		1
	.type		_ZN40_INTERNAL_2942c143_4_k_cu_c41bf104_287924cute7productE,@object
	.size		_ZN40_INTERNAL_2942c143_4_k_cu_c41bf104_287924cute7productE,(_ZN40_INTERNAL_2942c143_4_k_cu_c41bf104_287924cuda3std3__45__cpo3endE - _ZN40_INTERNAL_2942c143_4_k_cu_c41bf104_287924cute7productE)
_ZN40_INTERNAL_2942c143_4_k_cu_c41bf104_287924cute7productE:
	.zero		1
	.type		_ZN40_INTERNAL_2942c143_4_k_cu_c41bf104_287924cuda3std3__45__cpo3endE,@object
	.size		_ZN40_INTERNAL_2942c143_4_k_cu_c41bf104_287924cuda3std3__45__cpo3endE,(_ZN40_INTERNAL_2942c143_4_k_cu_c41bf104_287924cuda3std3__419piecewise_constructE - _ZN40_INTERNAL_2942c143_4_k_cu_c41bf104_287924cuda3std3__45__cpo3endE)
_ZN40_INTERNAL_2942c143_4_k_cu_c41bf104_287924cuda3std3__45__cpo3endE:
	.zero		1
	.type		_ZN40_INTERNAL_2942c143_4_k_cu_c41bf104_287924cuda3std3__419piecewise_constructE,@object
	.size		_ZN40_INTERNAL_2942c143_4_k_cu_c41bf104_287924cuda3std3__419piecewise_constructE,(_ZN40_INTERNAL_2942c143_4_k_cu_c41bf104_287924cuda3std3__45__cpo4cendE - _ZN40_INTERNAL_2942c143_4_k_cu_c41bf104_287924cuda3std3__419piecewise_constructE)
_ZN40_INTERNAL_2942c143_4_k_cu_c41bf104_287924cuda3std3__419piecewise_constructE:
	.zero		1
	.type		_ZN40_INTERNAL_2942c143_4_k_cu_c41bf104_287924cuda3std3__45__cpo4cendE,@object
	.size		_ZN40_INTERNAL_2942c143_4_k_cu_c41bf104_287924cuda3std3__45__cpo4cendE,(_ZN40_INTERNAL_2942c143_4_k_cu_c41bf104_287924cuda3std6ranges3__45__cpo4swapE - _ZN40_INTERNAL_2942c143_4_k_cu_c41bf104_287924cuda3std3__45__cpo4cendE)
_ZN40_INTERNAL_2942c143_4_k_cu_c41bf104_287924cuda3std3__45__cpo4cendE:
	.zero		1
	.type		_ZN40_INTERNAL_2942c143_4_k_cu_c41bf104_287924cuda3std6ranges3__45__cpo4swapE,@object
	.size		_ZN40_INTERNAL_2942c143_4_k_cu_c41bf104_287924cuda3std6ranges3__45__cpo4swapE,(.L_8 - _ZN40_INTERNAL_2942c143_4_k_cu_c41bf104_287924cuda3std6ranges3__45__cpo4swapE)
_ZN40_INTERNAL_2942c143_4_k_cu_c41bf104_287924cuda3std6ranges3__45__cpo4swapE:
	.zero		1
.L_8:


//--------------------- .nv.constant0._ZN7cutlass13device_kernelINS_4gemm6kernel13GemmUniversalIN4cute5tupleIJiiiiEEENS1_10collective13CollectiveMmaINS1_34MainloopSm90TmaGmmaWarpSpecializedILi5ENS5_IJNS4_1CILi1EEESB_SB_EEENS1_32KernelTmaWarpSpecializedPingpongEEENS5_IJNSA_ILi64EEENSA_ILi256EEESF_EEENS_10bfloat16_tENS5_IJlSB_lEEESI_SJ_NS4_8TiledMMAINS4_8MMA_AtomIJNS4_4SM904GMMA28MMA_64x256x16_F32BF16BF16_SSILNSN_5MajorE0ELSP_0ELNSN_7ScaleInE1ELSQ_1EEEEEENS4_6LayoutISC_NS5_IJNSA_ILi0EEESU_SU_EEEEENS5_IJNS4_10UnderscoreESX_SX_EEEEENS4_13SM90_TMA_LOADENS4_14ComposedLayoutINS4_7SwizzleILi3ELi4ELi3EEENS4_18smem_ptr_flag_bitsILi16EEENST_INS5_IJNSA_ILi8EEESF_EEENS5_IJSF_SB_EEEEEEEvNS4_8identityES10_S1A_vS1B_EENS_8epilogue10collective6detail29Sm90TmaWarpSpecializedAdapterINS1E_15DefaultEpilogueISI_SJ_SJ_NS1D_6thread17LinearCombinationISI_Li1EffLNS1I_9ScaleType4KindE0ELNS_15FloatRoundStyleE2ESI_EENS1_15EpilogueDefaultEEEEEvvEEEEvNT_6ParamsE --------------------------
	.section	.nv.constant0._ZN7cutlass13device_kernelINS_4gemm6kernel13GemmUniversalIN4cute5tupleIJiiiiEEENS1_10collective13CollectiveMmaINS1_34MainloopSm90TmaGmmaWarpSpecializedILi5ENS5_IJNS4_1CILi1EEESB_SB_EEENS1_32KernelTmaWarpSpecializedPingpongEEENS5_IJNSA_ILi64EEENSA_ILi256EEESF_EEENS_10bfloat16_tENS5_IJlSB_lEEESI_SJ_NS4_8TiledMMAINS4_8MMA_AtomIJNS4_4SM904GMMA28MMA_64x256x16_F32BF16BF16_SSILNSN_5MajorE0ELSP_0ELNSN_7ScaleInE1ELSQ_1EEEEEENS4_6LayoutISC_NS5_IJNSA_ILi0EEESU_SU_EEEEENS5_IJNS4_10UnderscoreESX_SX_EEEEENS4_13SM90_TMA_LOADENS4_14ComposedLayoutINS4_7SwizzleILi3ELi4ELi3EEENS4_18smem_ptr_flag_bitsILi16EEENST_INS5_IJNSA_ILi8EEESF_EEENS5_IJSF_SB_EEEEEEEvNS4_8identityES10_S1A_vS1B_EENS_8epilogue10collective6detail29Sm90TmaWarpSpecializedAdapterINS1E_15DefaultEpilogueISI_SJ_SJ_NS1D_6thread17LinearCombinationISI_Li1EffLNS1I_9ScaleType4KindE0ELNS_15FloatRoundStyleE2ESI_EENS1_15EpilogueDefaultEEEEEvvEEEEvNT_6ParamsE,"a",@progbits
	.sectionflags	@""
	.align	4
.nv.constant0._ZN7cutlass13device_kernelINS_4gemm6kernel13GemmUniversalIN4cute5tupleIJiiiiEEENS1_10collective13CollectiveMmaINS1_34MainloopSm90TmaGmmaWarpSpecializedILi5ENS5_IJNS4_1CILi1EEESB_SB_EEENS1_32KernelTmaWarpSpecializedPingpongEEENS5_IJNSA_ILi64EEENSA_ILi256EEESF_EEENS_10bfloat16_tENS5_IJlSB_lEEESI_SJ_NS4_8TiledMMAINS4_8MMA_AtomIJNS4_4SM904GMMA28MMA_64x256x16_F32BF16BF16_SSILNSN_5MajorE0ELSP_0ELNSN_7ScaleInE1ELSQ_1EEEEEENS4_6LayoutISC_NS5_IJNSA_ILi0EEESU_SU_EEEEENS5_IJNS4_10UnderscoreESX_SX_EEEEENS4_13SM90_TMA_LOADENS4_14ComposedLayoutINS4_7SwizzleILi3ELi4ELi3EEENS4_18smem_ptr_flag_bitsILi16EEENST_INS5_IJNSA_ILi8EEESF_EEENS5_IJSF_SB_EEEEEEEvNS4_8identityES10_S1A_vS1B_EENS_8epilogue10collective6detail29Sm90TmaWarpSpecializedAdapterINS1E_15DefaultEpilogueISI_SJ_SJ_NS1D_6thread17LinearCombinationISI_Li1EffLNS1I_9ScaleType4KindE0ELNS_15FloatRoundStyleE2ESI_EENS1_15EpilogueDefaultEEEEEvvEEEEvNT_6ParamsE:
	.zero		1664


//--------------------- SYMBOLS --------------------------

	.type		.nv.reservedSmem.offset0,@object
	.size		.nv.reservedSmem.offset0,0x4
	.type		__assertfail,@function
